	.target	sm_90a

	.elftype	@"ET_EXEC"


//--------------------- .note.nv.tkinfo           --------------------------
	.section	.note.nv.tkinfo,"",@"SHT_NOTE"
	.sectionflags	@"SHF_NOTE_NV_TKINFO"
	.tkinfo
        /*0018*/ 	.word	0x00000002
        /*0030*/ 	.string	""
        /*0030*/ 	.string	"ptxas"
        /*0030*/ 	.string	"Cuda compilation tools, release 13.0, V13.0.88"
        /*0030*/ 	.string	"Build cuda_13.0.r13.0/compiler.36424714_0"
        /*0030*/ 	.string	"-v  -suppress-debug-info  -lineinfo  -arch sm_90a "



//--------------------- .note.nv.cuinfo           --------------------------
	.section	.note.nv.cuinfo,"",@"SHT_NOTE"
	.sectionflags	@"SHF_NOTE_NV_CUINFO"
        /*0018*/ 	.short	0x0002
        /*001a*/ 	.short	0x005a
        /*001c*/ 	.short	0x0082
	.zero		2


//--------------------- .nv.info                  --------------------------
	.section	.nv.info,"",@"SHT_CUDA_INFO"
	.align	4


	//----- nvinfo : EIATTR_REGCOUNT
	.align		4
        /*0000*/ 	.byte	0x04, 0x2f
        /*0002*/ 	.short	(.L_1 - .L_0)
	.align		4
.L_0:
        /*0004*/ 	.word	index@(gluon_wgmma)
        /*0008*/ 	.word	0x0000005a


	//----- nvinfo : EIATTR_FRAME_SIZE
	.align		4
.L_1:
        /*000c*/ 	.byte	0x04, 0x11
        /*000e*/ 	.short	(.L_3 - .L_2)
	.align		4
.L_2:
        /*0010*/ 	.word	index@(gluon_wgmma)
        /*0014*/ 	.word	0x00000000


	//----- nvinfo : EIATTR_MIN_STACK_SIZE
	.align		4
.L_3:
        /*0018*/ 	.byte	0x04, 0x12
        /*001a*/ 	.short	(.L_5 - .L_4)
	.align		4
.L_4:
        /*001c*/ 	.word	index@(gluon_wgmma)
        /*0020*/ 	.word	0x00000000
.L_5:


//--------------------- .nv.compat                --------------------------
	.section	.nv.compat,"",@"SHT_CUDA_COMPAT_INFO"
	.align	4
        /*0000*/ 	.byte	0x02, 0x09, 0x01, 0x00, 0x02, 0x02, 0x04, 0x00, 0x02, 0x05, 0x05, 0x00, 0x03, 0x07, 0x01, 0x01
        /*0010*/ 	.byte	0x02, 0x03, 0x03, 0x00, 0x02, 0x06, 0x01, 0x00, 0x04, 0x0b, 0x08, 0x00, 0x00, 0x00, 0x00, 0x00
        /*0020*/ 	.byte	0x00, 0x00, 0x00, 0x00


//--------------------- .nv.info.gluon_wgmma      --------------------------
	.section	.nv.info.gluon_wgmma,"",@"SHT_CUDA_INFO"
	.sectionflags	@""
	.align	4


	//----- nvinfo : EIATTR_CUDA_API_VERSION
	.align		4
        /*0000*/ 	.byte	0x04, 0x37
        /*0002*/ 	.short	(.L_7 - .L_6)
.L_6:
        /*0004*/ 	.word	0x00000082


	//----- nvinfo : EIATTR_KPARAM_INFO
	.align		4
.L_7:
        /*0008*/ 	.byte	0x04, 0x17
        /*000a*/ 	.short	(.L_9 - .L_8)
.L_8:
        /*000c*/ 	.word	0x00000000
        /*0010*/ 	.short	0x000a
        /*0012*/ 	.short	0x0048
        /*0014*/ 	.byte	0x00, 0xf4, 0x21, 0x00


	//----- nvinfo : EIATTR_KPARAM_INFO
	.align		4
.L_9:
        /*0018*/ 	.byte	0x04, 0x17
        /*001a*/ 	.short	(.L_11 - .L_10)
.L_10:
        /*001c*/ 	.word	0x00000000
        /*0020*/ 	.short	0x0009
        /*0022*/ 	.short	0x0040
        /*0024*/ 	.byte	0x00, 0xf4, 0x21, 0x00


	//----- nvinfo : EIATTR_KPARAM_INFO
	.align		4
.L_11:
        /*0028*/ 	.byte	0x04, 0x17
        /*002a*/ 	.short	(.L_13 - .L_12)
.L_12:
        /*002c*/ 	.word	0x00000000
        /*0030*/ 	.short	0x0008
        /*0032*/ 	.short	0x0038
        /*0034*/ 	.byte	0x00, 0xf0, 0x21, 0x00


	//----- nvinfo : EIATTR_KPARAM_INFO
	.align		4
.L_13:
        /*0038*/ 	.byte	0x04, 0x17
        /*003a*/ 	.short	(.L_15 - .L_14)
.L_14:
        /*003c*/ 	.word	0x00000000
        /*0040*/ 	.short	0x0007
        /*0042*/ 	.short	0x0030
        /*0044*/ 	.byte	0x00, 0xf0, 0x21, 0x00


	//----- nvinfo : EIATTR_KPARAM_INFO
	.align		4
.L_15:
        /*0048*/ 	.byte	0x04, 0x17
        /*004a*/ 	.short	(.L_17 - .L_16)
.L_16:
        /*004c*/ 	.word	0x00000000
        /*0050*/ 	.short	0x0006
        /*0052*/ 	.short	0x0028
        /*0054*/ 	.byte	0x00, 0xf0, 0x21, 0x00


	//----- nvinfo : EIATTR_KPARAM_INFO
	.align		4
.L_17:
        /*0058*/ 	.byte	0x04, 0x17
        /*005a*/ 	.short	(.L_19 - .L_18)
.L_18:
        /*005c*/ 	.word	0x00000000
        /*0060*/ 	.short	0x0005
        /*0062*/ 	.short	0x0020
        /*0064*/ 	.byte	0x00, 0xf0, 0x11, 0x00


	//----- nvinfo : EIATTR_KPARAM_INFO
	.align		4
.L_19:
        /*0068*/ 	.byte	0x04, 0x17
        /*006a*/ 	.short	(.L_21 - .L_20)
.L_20:
        /*006c*/ 	.word	0x00000000
        /*0070*/ 	.short	0x0004
        /*0072*/ 	.short	0x001c
        /*0074*/ 	.byte	0x00, 0xf0, 0x11, 0x00


	//----- nvinfo : EIATTR_KPARAM_INFO
	.align		4
.L_21:
        /*0078*/ 	.byte	0x04, 0x17
        /*007a*/ 	.short	(.L_23 - .L_22)
.L_22:
        /*007c*/ 	.word	0x00000000
        /*0080*/ 	.short	0x0003
        /*0082*/ 	.short	0x0018
        /*0084*/ 	.byte	0x00, 0xf0, 0x11, 0x00


	//----- nvinfo : EIATTR_KPARAM_INFO
	.align		4
.L_23:
        /*0088*/ 	.byte	0x04, 0x17
        /*008a*/ 	.short	(.L_25 - .L_24)
.L_24:
        /*008c*/ 	.word	0x00000000
        /*0090*/ 	.short	0x0002
        /*0092*/ 	.short	0x0010
        /*0094*/ 	.byte	0x00, 0xf4, 0x21, 0x00


	//----- nvinfo : EIATTR_KPARAM_INFO
	.align		4
.L_25:
        /*0098*/ 	.byte	0x04, 0x17
        /*009a*/ 	.short	(.L_27 - .L_26)
.L_26:
        /*009c*/ 	.word	0x00000000
        /*00a0*/ 	.short	0x0001
        /*00a2*/ 	.short	0x0008
        /*00a4*/ 	.byte	0x00, 0xf4, 0x21, 0x00


	//----- nvinfo : EIATTR_KPARAM_INFO
	.align		4
.L_27:
        /*00a8*/ 	.byte	0x04, 0x17
        /*00aa*/ 	.short	(.L_29 - .L_28)
.L_28:
        /*00ac*/ 	.word	0x00000000
        /*00b0*/ 	.short	0x0000
        /*00b2*/ 	.short	0x0000
        /*00b4*/ 	.byte	0x00, 0xf4, 0x21, 0x00


	//----- nvinfo : EIATTR_SPARSE_MMA_MASK
	.align		4
.L_29:
        /*00b8*/ 	.byte	0x03, 0x50
        /*00ba*/ 	.short	0x0000


	//----- nvinfo : EIATTR_MAXREG_COUNT
	.align		4
        /*00bc*/ 	.byte	0x03, 0x1b
        /*00be*/ 	.short	0x00ff


	//----- nvinfo : EIATTR_NUM_BARRIERS
	.align		4
        /*00c0*/ 	.byte	0x02, 0x4c
        /*00c2*/ 	.byte	0x01
	.zero		1


	//----- nvinfo : EIATTR_MERCURY_ISA_VERSION
	.align		4
        /*00c4*/ 	.byte	0x03, 0x5f
        /*00c6*/ 	.short	0x0101


	//----- nvinfo : EIATTR_INT_WARP_WIDE_INSTR_OFFSETS
	.align		4
        /*00c8*/ 	.byte	0x04, 0x31
        /*00ca*/ 	.short	(.L_31 - .L_30)


	//   ....[0]....
.L_30:
        /*00cc*/ 	.word	0x00001320


	//   ....[1]....
        /*00d0*/ 	.word	0x00001340


	//   ....[2]....
        /*00d4*/ 	.word	0x00001350


	//   ....[3]....
        /*00d8*/ 	.word	0x00001360


	//   ....[4]....
        /*00dc*/ 	.word	0x00001470


	//   ....[5]....
        /*00e0*/ 	.word	0x00001980


	//   ....[6]....
        /*00e4*/ 	.word	0x00001990


	//   ....[7]....
        /*00e8*/ 	.word	0x00001a00


	//   ....[8]....
        /*00ec*/ 	.word	0x00001a10


	//   ....[9]....
        /*00f0*/ 	.word	0x000020e0


	//   ....[10]....
        /*00f4*/ 	.word	0x000020f0


	//----- nvinfo : EIATTR_COOP_GROUP_MASK_REGIDS
	.align		4
.L_31:
        /*00f8*/ 	.byte	0x04, 0x29
        /*00fa*/ 	.short	(.L_33 - .L_32)


	//   ....[0]....
.L_32:
        /*00fc*/ 	.word	0xffffffff


	//   ....[1]....
        /*0100*/ 	.word	0xffffffff


	//   ....[2]....
        /*0104*/ 	.word	0xffffffff


	//----- nvinfo : EIATTR_COOP_GROUP_INSTR_OFFSETS
	.align		4
.L_33:
        /*0108*/ 	.byte	0x04, 0x28
        /*010a*/ 	.short	(.L_35 - .L_34)


	//   ....[0]....
.L_34:
        /*010c*/ 	.word	0x00000150


	//   ....[1]....
        /*0110*/ 	.word	0x00000700


	//   ....[2]....
        /*0114*/ 	.word	0x00000cf0


	//----- nvinfo : EIATTR_MBARRIER_INSTR_OFFSETS
	.align		4
.L_35:
        /*0118*/ 	.byte	0x04, 0x39
        /*011a*/ 	.short	(.L_37 - .L_36)


	//   ....[0]....
.L_36:
        /*011c*/ 	.word	0x000014d0
        /*0120*/ 	.word	0x000000ff
        /*0124*/ 	.word	0x00028000
        /*0128*/ 	.short	0x0100
        /*012a*/ 	.byte	0x14
	.zero		1


	//   ....[1]....
        /*012c*/ 	.word	0x00001640
        /*0130*/ 	.word	0x000000ff
        /*0134*/ 	.word	0x00028008
        /*0138*/ 	.short	0x0100
        /*013a*/ 	.byte	0x14
	.zero		1


	//   ....[2]....
        /*013c*/ 	.word	0x00001670
        /*0140*/ 	.word	0x000000ff
        /*0144*/ 	.word	0x00028010
        /*0148*/ 	.short	0x0100
        /*014a*/ 	.byte	0x14
	.zero		1


	//   ....[3]....
        /*014c*/ 	.word	0x00001690
        /*0150*/ 	.word	0x000000ff
        /*0154*/ 	.word	0x00028018
        /*0158*/ 	.short	0x0100
        /*015a*/ 	.byte	0x14
	.zero		1


	//   ....[4]....
        /*015c*/ 	.word	0x00001ac0
        /*0160*/ 	.word	0x000000ff
        /*0164*/ 	.word	0x00028000
        /*0168*/ 	.short	0x010a
        /*016a*/ 	.byte	0x12
	.zero		1


	//   ....[5]....
        /*016c*/ 	.word	0x00001e40
        /*0170*/ 	.word	0x000000ff
        /*0174*/ 	.word	0x00028000
        /*0178*/ 	.short	0x0108
        /*017a*/ 	.byte	0x14
	.zero		1


	//   ....[6]....
        /*017c*/ 	.word	0x00001f60
        /*0180*/ 	.word	0x000000ff
        /*0184*/ 	.word	0x00028008
        /*0188*/ 	.short	0x0108
        /*018a*/ 	.byte	0x14
	.zero		1


	//   ....[7]....
        /*018c*/ 	.word	0x00002040
        /*0190*/ 	.word	0x000000ff
        /*0194*/ 	.word	0x00028010
        /*0198*/ 	.short	0x0108
        /*019a*/ 	.byte	0x14
	.zero		1


	//   ....[8]....
        /*019c*/ 	.word	0x000020c0
        /*01a0*/ 	.word	0x000000ff
        /*01a4*/ 	.word	0x00028018
        /*01a8*/ 	.short	0x0108
        /*01aa*/ 	.byte	0x14
	.zero		1


	//   ....[9]....
        /*01ac*/ 	.word	0x00002210
        /*01b0*/ 	.word	0x000000ff
        /*01b4*/ 	.word	0x00028000
        /*01b8*/ 	.short	0x010a
        /*01ba*/ 	.byte	0x12
	.zero		1


	//----- nvinfo : EIATTR_NUM_MBARRIERS
	.align		4
.L_37:
        /*01bc*/ 	.byte	0x03, 0x38
        /*01be*/ 	.short	0x0004


	//----- nvinfo : EIATTR_EXIT_INSTR_OFFSETS
	.align		4
        /*01c0*/ 	.byte	0x04, 0x1c
        /*01c2*/ 	.short	(.L_39 - .L_38)


	//   ....[0]....
.L_38:
        /*01c4*/ 	.word	0x00002200


	//----- nvinfo : EIATTR_REQNTID
	.align		4
.L_39:
        /*01c8*/ 	.byte	0x04, 0x10
        /*01ca*/ 	.short	(.L_41 - .L_40)
.L_40:
        /*01cc*/ 	.word	0x00000100
        /*01d0*/ 	.word	0x00000001
        /*01d4*/ 	.word	0x00000001


	//----- nvinfo : EIATTR_CRS_STACK_SIZE
	.align		4
.L_41:
        /*01d8*/ 	.byte	0x04, 0x1e
        /*01da*/ 	.short	(.L_43 - .L_42)
.L_42:
        /*01dc*/ 	.word	0x00000000


	//----- nvinfo : EIATTR_CBANK_PARAM_SIZE
	.align		4
.L_43:
        /*01e0*/ 	.byte	0x03, 0x19
        /*01e2*/ 	.short	0x0050


	//----- nvinfo : EIATTR_PARAM_CBANK
	.align		4
        /*01e4*/ 	.byte	0x04, 0x0a
        /*01e6*/ 	.short	(.L_45 - .L_44)
	.align		4
.L_44:
        /*01e8*/ 	.word	index@(.nv.constant0.gluon_wgmma)
        /*01ec*/ 	.short	0x0210
        /*01ee*/ 	.short	0x0050


	//----- nvinfo : EIATTR_SW_WAR
	.align		4
.L_45:
        /*01f0*/ 	.byte	0x04, 0x36
        /*01f2*/ 	.short	(.L_47 - .L_46)
.L_46:
        /*01f4*/ 	.word	0x00000008
.L_47:


//--------------------- .nv.callgraph             --------------------------
	.section	.nv.callgraph,"",@"SHT_CUDA_CALLGRAPH"
	.align	4
	.sectionentsize	8
	.align		4
        /*0000*/ 	.word	0x00000000
	.align		4
        /*0004*/ 	.word	0xffffffff
	.align		4
        /*0008*/ 	.word	0x00000000
	.align		4
        /*000c*/ 	.word	0xfffffffe
	.align		4
        /*0010*/ 	.word	0x00000000
	.align		4
        /*0014*/ 	.word	0xfffffffd
	.align		4
        /*0018*/ 	.word	0x00000000
	.align		4
        /*001c*/ 	.word	0xfffffffc


//--------------------- .text.gluon_wgmma         --------------------------
	.section	.text.gluon_wgmma,"ax",@progbits
	.align	128
        .global         gluon_wgmma
        .type           gluon_wgmma,@function
        .size           gluon_wgmma,(.L_x_52 - gluon_wgmma)
        .other          gluon_wgmma,@"STO_CUDA_ENTRY STV_DEFAULT"
gluon_wgmma:
.text.gluon_wgmma:
[----:B------:R-:W-:Y:S01]  /*0000*/  LDC R1, c[0x0][0x28] ;  /* 0x00000a00ff017b82 */ /* 0x000fe20000000800 */
[----:B------:R-:W1:Y:S07]  /*0010*/  S2R R0, SR_TID.X ;  /* 0x0000000000007919 */ /* 0x000e6e0000002100 */
[----:B------:R-:W2:Y:S01]  /*0020*/  S2UR UR4, SR_CgaCtaId ;  /* 0x00000000000479c3 */ /* 0x000ea20000008800 */
[----:B------:R-:W-:Y:S01]  /*0030*/  UMOV UR20, 0x400 ;  /* 0x0000040000147882 */ /* 0x000fe20000000000 */
[----:B------:R-:W-:Y:S01]  /*0040*/  ULDC UR6, c[0x0][0xc] ;  /* 0x0000030000067ab9 */ /* 0x000fe20000000800 */
[----:B------:R-:W-:Y:S01]  /*0050*/  ULDC.64 UR26, c[0x0][0x250] ;  /* 0x00009400001a7ab9 */ /* 0x000fe20000000a00 */
[----:B------:R-:W-:Y:S04]  /*0060*/  BSSY B0, `(.L_x_0) ;  /* 0x000001f000007945 */ /* 0x000fe80003800000 */
[----:B------:R-:W3:Y:S08]  /*0070*/  LDC R4, c[0x0][0x228] ;  /* 0x00008a00ff047b82 */ /* 0x000ef00000000800 */
[----:B------:R-:W4:Y:S08]  /*0080*/  LDC R13, c[0x0][0x230] ;  /* 0x00008c00ff0d7b82 */ /* 0x000f300000000800 */
[----:B------:R-:W-:Y:S01]  /*0090*/  S2UR UR32, SR_CTAID.Y ;  /* 0x00000000002079c3 */ /* 0x000fe20000002600 */
[----:B--2---:R-:W-:-:S03]  /*00a0*/  ULEA UR20, UR4, UR20, 0x18 ;  /* 0x0000001404147291 */ /* 0x004fc6000f8ec03f */
[----:B------:R-:W-:Y:S01]  /*00b0*/  ULDC UR4, c[0x0][0x10] ;  /* 0x0000040000047ab9 */ /* 0x000fe20000000800 */
[----:B-1----:R-:W-:-:S03]  /*00c0*/  LOP3.LUT R6, R0, 0xff, RZ, 0xc0, !PT ;  /* 0x000000ff00067812 */ /* 0x002fc600078ec0ff */
[----:B------:R-:W1:Y:S01]  /*00d0*/  S2UR UR5, SR_CTAID.Z ;  /* 0x00000000000579c3 */ /* 0x000e620000002700 */
[----:B---3--:R-:W-:Y:S01]  /*00e0*/  VIADD R4, R4, 0xffffffff ;  /* 0xffffffff04047836 */ /* 0x008fe20000000000 */
[C---:B------:R-:W-:Y:S02]  /*00f0*/  ISETP.GE.U32.AND P0, PT, R6.reuse, 0x20, PT ;  /* 0x000000200600780c */ /* 0x040fe40003f06070 */
[C---:B------:R-:W-:Y:S02]  /*0100*/  ISETP.NE.U32.AND P2, PT, R6.reuse, RZ, PT ;  /* 0x000000ff0600720c */ /* 0x040fe40003f45070 */
[----:B------:R-:W-:Y:S02]  /*0110*/  LEA R12, R6, UR20, 0x2 ;  /* 0x00000014060c7c11 */ /* 0x000fe4000f8e10ff */
[----:B------:R-:W2:Y:S01]  /*0120*/  S2UR UR33, SR_CTAID.X ;  /* 0x00000000002179c3 */ /* 0x000ea20000002500 */
[----:B----4-:R-:W-:-:S06]  /*0130*/  VIADD R9, R13, 0xffffffff ;  /* 0xffffffff0d097836 */ /* 0x010fcc0000000000 */
[----:B------:R3:W-:Y:S01]  /*0140*/  @!P0 STS [R12], RZ ;  /* 0x000000ff0c008388 */ /* 0x0007e20000000800 */
[----:B------:R-:W-:-:S03]  /*0150*/  NOP ;  /* 0x0000000000007918 */ /* 0x000fc60000000000 */
[----:B------:R3:W-:Y:S01]  /*0160*/  @!P2 STS [UR20+0x24], R4 ;  /* 0x00002404ff00a988 */ /* 0x0007e20008000814 */
[----:B-1----:R-:W-:-:S03]  /*0170*/  UIMAD UR4, UR5, UR4, UR32 ;  /* 0x00000004050472a4 */ /* 0x002fc6000f8e0220 */
[----:B------:R3:W-:Y:S01]  /*0180*/  @!P2 STS [UR20+0x20], R9 ;  /* 0x00002009ff00a988 */ /* 0x0007e20008000814 */
[----:B--2---:R-:W-:-:S04]  /*0190*/  UIMAD UR4, UR4, UR6, UR33 ;  /* 0x00000006040472a4 */ /* 0x004fc8000f8e0221 */
[----:B------:R-:W-:-:S03]  /*01a0*/  UIMAD UR5, UR4, 0x180, URZ ;  /* 0x00000180040578a4 */ /* 0x000fc6000f8e023f */
[----:B------:R-:W-:Y:S01]  /*01b0*/  UMOV UR4, URZ ;  /* 0x0000003f00047c82 */ /* 0x000fe20008000000 */
[----:B------:R-:W-:-:S04]  /*01c0*/  UIADD3 UR22, UP0, UR5, UR26, URZ ;  /* 0x0000001a05167290 */ /* 0x000fc8000ff1e03f */
[----:B------:R-:W-:Y:S01]  /*01d0*/  ULEA.HI.X.SX32 UR23, UR5, UR27, 0x1, UP0 ;  /* 0x0000001b05177291 */ /* 0x000fe200080f0e3f */
[----:B---3--:R-:W-:Y:S11]  /*01e0*/  @P2 BRA `(.L_x_1) ;  /* 0x0000000000182947 */ /* 0x008ff60003800000 */
[----:B------:R-:W1:Y:S01]  /*01f0*/  LDS R2, [UR20+0x8] ;  /* 0x00000814ff027984 */ /* 0x000e620008000800 */
[----:B------:R-:W2:Y:S01]  /*0200*/  LDC.64 R10, c[0x0][0x210] ;  /* 0x00008400ff0a7b82 */ /* 0x000ea20000000a00 */
[----:B------:R-:W-:Y:S02]  /*0210*/  IMAD.MOV.U32 R3, RZ, RZ, 0x70 ;  /* 0x00000070ff037424 */ /* 0x000fe400078e00ff */
[----:B--2---:R2:W-:Y:S03]  /*0220*/  STS.64 [UR20], R10 ;  /* 0x0000000aff007988 */ /* 0x0045e60008000a14 */
[----:B-1----:R-:W-:-:S05]  /*0230*/  LOP3.LUT R2, R2, 0x10, R3, 0xd8, !PT ;  /* 0x0000001002027812 */ /* 0x002fca00078ed803 */
[----:B------:R2:W-:Y:S02]  /*0240*/  STS [UR20+0x8], R2 ;  /* 0x00000802ff007988 */ /* 0x0005e40008000814 */
.L_x_1:
[----:B------:R-:W-:Y:S05]  /*0250*/  BSYNC B0 ;  /* 0x0000000000007941 */ /* 0x000fea0003800000 */
.L_x_0:
[----:B------:R-:W-:Y:S04]  /*0260*/  BSSY B0, `(.L_x_2) ;  /* 0x000000a000007945 */ /* 0x000fe80003800000 */
[----:B------:R-:W-:Y:S05]  /*0270*/  @P2 BRA `(.L_x_3) ;  /* 0x0000000000202947 */ /* 0x000fea0003800000 */
[----:B--2---:R-:W1:Y:S01]  /*0280*/  LDS R2, [UR20+0x34] ;  /* 0x00003414ff027984 */ /* 0x004e620008000800 */
[----:B------:R-:W-:Y:S02]  /*0290*/  IMAD.MOV.U32 R3, RZ, RZ, 0x3f000000 ;  /* 0x3f000000ff037424 */ /* 0x000fe400078e00ff */
[----:B------:R-:W-:Y:S01]  /*02a0*/  @!P2 IMAD.MOV.U32 R5, RZ, RZ, 0x3f ;  /* 0x0000003fff05a424 */ /* 0x000fe200078e00ff */
[----:B------:R-:W2:Y:S02]  /*02b0*/  @!P2 LDS R8, [UR20+0x38] ;  /* 0x00003814ff08a984 */ /* 0x000ea40008000800 */
[----:B-1----:R-:W-:Y:S02]  /*02c0*/  LOP3.LUT R2, R2, 0xff000000, R3, 0xb8, !PT ;  /* 0xff00000002027812 */ /* 0x002fe400078eb803 */
[----:B--2---:R-:W-:-:S03]  /*02d0*/  @!P2 LOP3.LUT R3, R8, 0xff, R5, 0xb8, !PT ;  /* 0x000000ff0803a812 */ /* 0x004fc600078eb805 */
[----:B------:R1:W-:Y:S04]  /*02e0*/  STS [UR20+0x34], R2 ;  /* 0x00003402ff007988 */ /* 0x0003e80008000814 */
[----:B------:R1:W-:Y:S02]  /*02f0*/  @!P2 STS [UR20+0x38], R3 ;  /* 0x00003803ff00a988 */ /* 0x0003e40008000814 */
.L_x_3:
[----:B------:R-:W-:Y:S05]  /*0300*/  BSYNC B0 ;  /* 0x0000000000007941 */ /* 0x000fea0003800000 */
.L_x_2:
[----:B------:R-:W-:Y:S04]  /*0310*/  BSSY B0, `(.L_x_4) ;  /* 0x000000e000007945 */ /* 0x000fe80003800000 */
[----:B------:R-:W-:Y:S05]  /*0320*/  @P2 BRA `(.L_x_5) ;  /* 0x0000000000302947 */ /* 0x000fea0003800000 */
[----:B-1----:R-:W1:Y:S01]  /*0330*/  LDS R3, [UR20+0x34] ;  /* 0x00003414ff037984 */ /* 0x002e620008000800 */
[----:B--2---:R-:W2:Y:S03]  /*0340*/  LDC.64 R10, c[0x0][0x238] ;  /* 0x00008e00ff0a7b82 */ /* 0x004ea60000000a00 */
[----:B------:R-:W3:Y:S01]  /*0350*/  LDS R2, [UR20+0x1c] ;  /* 0x00001c14ff027984 */ /* 0x000ee20008000800 */
[C---:B--2---:R-:W-:Y:S01]  /*0360*/  SHF.L.U64.HI R8, R10.reuse, 0x1, R11 ;  /* 0x000000010a087819 */ /* 0x044fe2000001020b */
[----:B------:R-:W-:-:S03]  /*0370*/  IMAD.SHL.U32 R5, R10, 0x2, RZ ;  /* 0x000000020a057824 */ /* 0x000fc600078e00ff */
[--C-:B------:R-:W-:Y:S02]  /*0380*/  SHF.R.U32.HI R7, RZ, 0x4, R8.reuse ;  /* 0x00000004ff077819 */ /* 0x100fe40000011608 */
[----:B------:R-:W-:-:S05]  /*0390*/  SHF.R.U64 R5, R5, 0x4, R8 ;  /* 0x0000000405057819 */ /* 0x000fca0000001208 */
[----:B------:R4:W-:Y:S01]  /*03a0*/  STS [UR20+0xc], R5 ;  /* 0x00000c05ff007988 */ /* 0x0009e20008000814 */
[----:B-1----:R-:W-:Y:S02]  /*03b0*/  LOP3.LUT R3, R3, 0x7, RZ, 0xb8, !PT ;  /* 0x0000000703037812 */ /* 0x002fe400078eb8ff */
[----:B---3--:R-:W-:-:S03]  /*03c0*/  LOP3.LUT R2, R2, 0xf, R7, 0xb8, !PT ;  /* 0x0000000f02027812 */ /* 0x008fc600078eb807 */
[----:B------:R4:W-:Y:S04]  /*03d0*/  STS [UR20+0x34], R3 ;  /* 0x00003403ff007988 */ /* 0x0009e80008000814 */
[----:B------:R4:W-:Y:S02]  /*03e0*/  STS [UR20+0x1c], R2 ;  /* 0x00001c02ff007988 */ /* 0x0009e40008000814 */
.L_x_5:
[----:B------:R-:W-:Y:S05]  /*03f0*/  BSYNC B0 ;  /* 0x0000000000007941 */ /* 0x000fea0003800000 */
.L_x_4:
[----:B------:R-:W-:Y:S04]  /*0400*/  BSSY B1, `(.L_x_6) ;  /* 0x000001a000017945 */ /* 0x000fe80003800000 */
[----:B------:R-:W-:Y:S04]  /*0410*/  BSSY B0, `(.L_x_7) ;  /* 0x0000015000007945 */ /* 0x000fe80003800000 */
[----:B------:R-:W-:Y:S05]  /*0420*/  @P2 BRA `(.L_x_8) ;  /* 0x0000000000202947 */ /* 0x000fea0003800000 */
[----:B-12-4-:R-:W1:Y:S02]  /*0430*/  LDS R2, [UR20+0x34] ;  /* 0x00003414ff027984 */ /* 0x016e640008000800 */
[----:B-1----:R-:W-:-:S05]  /*0440*/  LOP3.LUT R2, R2, 0x38, RZ, 0xb8, !PT ;  /* 0x0000003802027812 */ /* 0x002fca00078eb8ff */
[----:B------:R1:W-:Y:S01]  /*0450*/  STS [UR20+0x34], R2 ;  /* 0x00003402ff007988 */ /* 0x0003e20008000814 */
[----:B------:R-:W-:Y:S05]  /*0460*/  @P2 BRA `(.L_x_9) ;  /* 0x0000000000202947 */ /* 0x000fea0003800000 */
[----:B-1----:R-:W1:Y:S01]  /*0470*/  LDS R2, [UR20+0x8] ;  /* 0x00000814ff027984 */ /* 0x002e620008000800 */
[----:B------:R-:W-:-:S05]  /*0480*/  IMAD.MOV.U32 R3, RZ, RZ, 0x780 ;  /* 0x00000780ff037424 */ /* 0x000fca00078e00ff */
[----:B-1----:R-:W-:-:S05]  /*0490*/  LOP3.LUT R2, R2, 0x300, R3, 0xd8, !PT ;  /* 0x0000030002027812 */ /* 0x002fca00078ed803 */
[----:B------:R3:W-:Y:S02]  /*04a0*/  STS [UR20+0x8], R2 ;  /* 0x00000802ff007988 */ /* 0x0007e40008000814 */
.L_x_8:
[----:B------:R-:W-:Y:S05]  /*04b0*/  @P2 BRA `(.L_x_10) ;  /* 0x0000000000282947 */ /* 0x000fea0003800000 */
[----:B-1234-:R-:W1:Y:S02]  /*04c0*/  LDS R2, [UR20+0x8] ;  /* 0x00000814ff027984 */ /* 0x01ee640008000800 */
[----:B-1----:R-:W-:-:S05]  /*04d0*/  LOP3.LUT R2, R2, 0x1800, RZ, 0xb8, !PT ;  /* 0x0000180002027812 */ /* 0x002fca00078eb8ff */
[----:B------:R2:W-:Y:S02]  /*04e0*/  STS [UR20+0x8], R2 ;  /* 0x00000802ff007988 */ /* 0x0005e40008000814 */
.L_x_9:
[----:B------:R-:W-:Y:S05]  /*04f0*/  @P2 BREAK B0 ;  /* 0x0000000000002942 */ /* 0x000fea0003800000 */
[----:B------:R-:W-:Y:S05]  /*0500*/  @P2 BRA `(.L_x_11) ;  /* 0x0000000000242947 */ /* 0x000fea0003800000 */
[----:B------:R-:W3:Y:S01]  /*0510*/  LDS R3, [UR20+0x8] ;  /* 0x00000814ff037984 */ /* 0x000ee20008000800 */
[----:B-12---:R-:W-:-:S05]  /*0520*/  IMAD.MOV.U32 R2, RZ, RZ, 0x6000 ;  /* 0x00006000ff027424 */ /* 0x006fca00078e00ff */
[----:B---3--:R-:W-:-:S04]  /*0530*/  LOP3.LUT R2, R3, 0x6000, R2, 0xd8, !PT ;  /* 0x0000600003027812 */ /* 0x008fc800078ed802 */
[----:B------:R-:W-:-:S05]  /*0540*/  LOP3.LUT R2, R2, 0x400000, RZ, 0xb8, !PT ;  /* 0x0040000002027812 */ /* 0x000fca00078eb8ff */
[----:B------:R5:W-:Y:S02]  /*0550*/  STS [UR20+0x8], R2 ;  /* 0x00000802ff007988 */ /* 0x000be40008000814 */
.L_x_10:
[----:B------:R-:W-:Y:S05]  /*0560*/  BSYNC B0 ;  /* 0x0000000000007941 */ /* 0x000fea0003800000 */
.L_x_7:
[----:B-12345:R-:W1:Y:S02]  /*0570*/  @!P2 LDS R2, [UR20+0x8] ;  /* 0x00000814ff02a984 */ /* 0x03ee640008000800 */
[----:B-1----:R-:W-:-:S05]  /*0580*/  @!P2 LOP3.LUT R2, R2, 0x8000, RZ, 0xb8, !PT ;  /* 0x000080000202a812 */ /* 0x002fca00078eb8ff */
[----:B------:R3:W-:Y:S02]  /*0590*/  @!P2 STS [UR20+0x8], R2 ;  /* 0x00000802ff00a988 */ /* 0x0007e40008000814 */
.L_x_11:
[----:B------:R-:W-:Y:S05]  /*05a0*/  BSYNC B1 ;  /* 0x0000000000017941 */ /* 0x000fea0003800000 */
.L_x_6:
[----:B------:R-:W-:Y:S05]  /*05b0*/  WARPSYNC.ALL ;  /* 0x0000000000007948 */ /* 0x000fea0003800000 */
[----:B------:R-:W-:Y:S05]  /*05c0*/  @P0 BRA `(.L_x_12) ;  /* 0x0000000000280947 */ /* 0x000fea0003800000 */
[----:B-123--:R-:W1:Y:S01]  /*05d0*/  S2R R2, SR_LANEID ;  /* 0x0000000000027919 */ /* 0x00ee620000000000 */
[----:B------:R-:W-:Y:S05]  /*05e0*/  WARPSYNC.ALL ;  /* 0x0000000000007948 */ /* 0x000fea0003800000 */
[----:B-1----:R-:W-:-:S05]  /*05f0*/  IMAD.SHL.U32 R5, R2, 0x4, RZ ;  /* 0x0000000402057824 */ /* 0x002fca00078e00ff */
[----:B------:R-:W1:Y:S01]  /*0600*/  LDS R7, [R5+UR20] ;  /* 0x0000001405077984 */ /* 0x000e620008000800 */
[----:B------:R-:W-:-:S05]  /*0610*/  IADD3 R2, P1, R5, UR22, RZ ;  /* 0x0000001605027c10 */ /* 0x000fca000ff3e0ff */
[----:B------:R-:W-:-:S05]  /*0620*/  IMAD.X R3, RZ, RZ, UR23, P1 ;  /* 0x00000017ff037e24 */ /* 0x000fca00088e06ff */
[----:B-1----:R4:W5:Y:S01]  /*0630*/  ATOMG.E.EXCH.STRONG.GPU PT, RZ, [R2], R7 ;  /* 0x0000000702ff73a8 */ /* 0x00296200041ee100 */
[----:B------:R-:W-:-:S04]  /*0640*/  DEPBAR {5,4,3,2,1,0} ;  /* 0x0000003f0000791a */ /* 0x000fc80000000000 */
[----:B------:R4:W-:Y:S01]  /*0650*/  UTMACCTL.IV [UR22] ;  /* 0x00000000160079b9 */ /* 0x0009e20008000000 */
[----:B------:R-:W-:Y:S01]  /*0660*/  NOP ;  /* 0x0000000000007918 */ /* 0x000fe20000000000 */
.L_x_12:
[----:B------:R-:W-:Y:S05]  /*0670*/  @P0 BRA `(.L_x_13) ;  /* 0x00000000000c0947 */ /* 0x000fea0003800000 */
[----:B------:R0:W-:Y:S01]  /*0680*/  UTMACMDFLUSH ;  /* 0x00000000000079b7 */ /* 0x0001e20000000000 */
[----:B------:R-:W-:Y:S05]  /*0690*/  @P0 BRA `(.L_x_13) ;  /* 0x0000000000040947 */ /* 0x000fea0003800000 */
[----:B------:R-:W-:-:S04]  /*06a0*/  DEPBAR.LE SB0, 0x0 ;  /* 0x000080000000791a */ /* 0x000fc80000000000 */
.L_x_13:
[----:B------:R-:W-:Y:S05]  /*06b0*/  WARPSYNC.ALL ;  /* 0x0000000000007948 */ /* 0x000fea0003800000 */
[----:B-----5:R-:W-:Y:S06]  /*06c0*/  BAR.SYNC.DEFER_BLOCKING 0x0 ;  /* 0x0000000000007b1d */ /* 0x020fec0000010000 */
[----:B------:R-:W-:Y:S02]  /*06d0*/  BSSY B1, `(.L_x_14) ;  /* 0x000000b000017945 */ /* 0x000fe40003800000 */
[----:B------:R-:W-:Y:S06]  /*06e0*/  BAR.SYNC.DEFER_BLOCKING 0x0 ;  /* 0x0000000000007b1d */ /* 0x000fec0000010000 */
[----:B------:R5:W-:Y:S01]  /*06f0*/  @!P0 STS [R12], RZ ;  /* 0x000000ff0c008388 */ /* 0x000be20000000800 */
[----:B------:R-:W-:Y:S01]  /*0700*/  NOP ;  /* 0x0000000000007918 */ /* 0x000fe20000000000 */
[----:B------:R-:W-:Y:S05]  /*0710*/  @P2 BRA `(.L_x_15) ;  /* 0x0000000000182947 */ /* 0x000fea0003800000 */
[----:B-1234-:R-:W1:Y:S01]  /*0720*/  LDS R2, [UR20+0x8] ;  /* 0x00000814ff027984 */ /* 0x01ee620008000800 */
[----:B------:R-:W2:Y:S01]  /*0730*/  LDC.64 R10, c[0x0][0x218] ;  /* 0x00008600ff0a7b82 */ /* 0x000ea20000000a00 */
[----:B------:R-:W-:Y:S02]  /*0740*/  IMAD.MOV.U32 R3, RZ, RZ, 0x70 ;  /* 0x00000070ff037424 */ /* 0x000fe400078e00ff */
[----:B--2---:R2:W-:Y:S03]  /*0750*/  STS.64 [UR20], R10 ;  /* 0x0000000aff007988 */ /* 0x0045e60008000a14 */
[----:B-1----:R-:W-:-:S05]  /*0760*/  LOP3.LUT R2, R2, 0x10, R3, 0xd8, !PT ;  /* 0x0000001002027812 */ /* 0x002fca00078ed803 */
[----:B------:R2:W-:Y:S02]  /*0770*/  STS [UR20+0x8], R2 ;  /* 0x00000802ff007988 */ /* 0x0005e40008000814 */
.L_x_15:
[----:B----4-:R-:W-:Y:S05]  /*0780*/  BSYNC B1 ;  /* 0x0000000000017941 */ /* 0x010fea0003800000 */
.L_x_14:
[----:B------:R-:W-:Y:S04]  /*0790*/  BSSY B2, `(.L_x_16) ;  /* 0x000000f000027945 */ /* 0x000fe80003800000 */
[----:B------:R-:W-:Y:S04]  /*07a0*/  BSSY B1, `(.L_x_17) ;  /* 0x000000c000017945 */ /* 0x000fe80003800000 */
[----:B------:R-:W-:Y:S05]  /*07b0*/  @P2 BRA `(.L_x_18) ;  /* 0x0000000000282947 */ /* 0x000fea0003800000 */
[----:B-123--:R-:W1:Y:S01]  /*07c0*/  LDS R2, [UR20+0x34] ;  /* 0x00003414ff027984 */ /* 0x00ee620008000800 */
[----:B------:R-:W-:Y:S01]  /*07d0*/  IMAD.MOV.U32 R3, RZ, RZ, 0x3f000000 ;  /* 0x3f000000ff037424 */ /* 0x000fe200078e00ff */
[----:B------:R-:W-:Y:S05]  /*07e0*/  @P2 BREAK B1 ;  /* 0x0000000000012942 */ /* 0x000fea0003800000 */
[----:B-1----:R-:W-:-:S05]  /*07f0*/  LOP3.LUT R2, R2, 0xff000000, R3, 0xb8, !PT ;  /* 0xff00000002027812 */ /* 0x002fca00078eb803 */
[----:B------:R1:W-:Y:S01]  /*0800*/  STS [UR20+0x34], R2 ;  /* 0x00003402ff007988 */ /* 0x0003e20008000814 */
[----:B------:R-:W-:Y:S05]  /*0810*/  @P2 BRA `(.L_x_19) ;  /* 0x0000000000182947 */ /* 0x000fea0003800000 */
[----:B------:R-:W2:Y:S01]  /*0820*/  LDS R3, [UR20+0x38] ;  /* 0x00003814ff037984 */ /* 0x000ea20008000800 */
[----:B-1----:R-:W-:-:S05]  /*0830*/  IMAD.MOV.U32 R2, RZ, RZ, 0xff ;  /* 0x000000ffff027424 */ /* 0x002fca00078e00ff */
[----:B--2---:R-:W-:-:S05]  /*0840*/  LOP3.LUT R2, R3, 0xff, R2, 0xb8, !PT ;  /* 0x000000ff03027812 */ /* 0x004fca00078eb802 */
[----:B------:R4:W-:Y:S02]  /*0850*/  STS [UR20+0x38], R2 ;  /* 0x00003802ff007988 */ /* 0x0009e40008000814 */
.L_x_18:
[----:B------:R-:W-:Y:S05]  /*0860*/  BSYNC B1 ;  /* 0x0000000000017941 */ /* 0x000fea0003800000 */
.L_x_17:
[----:B------:R1:W-:Y:S02]  /*0870*/  @!P2 STS [UR20+0x20], R9 ;  /* 0x00002009ff00a988 */ /* 0x0003e40008000814 */
.L_x_19:
[----:B------:R-:W-:Y:S05]  /*0880*/  BSYNC B2 ;  /* 0x0000000000027941 */ /* 0x000fea0003800000 */
.L_x_16:
[----:B------:R-:W-:Y:S05]  /*0890*/  WARPSYNC.ALL ;  /* 0x0000000000007948 */ /* 0x000fea0003800000 */
[----:B------:R-:W2:Y:S01]  /*08a0*/  LDC R5, c[0x0][0x22c] ;  /* 0x00008b00ff057b82 */ /* 0x000ea20000000800 */
[----:B------:R-:W-:Y:S01]  /*08b0*/  BSSY B2, `(.L_x_20) ;  /* 0x0000010000027945 */ /* 0x000fe20003800000 */
[----:B--2---:R-:W-:-:S05]  /*08c0*/  VIADD R5, R5, 0xffffffff ;  /* 0xffffffff05057836 */ /* 0x004fca0000000000 */
[----:B------:R2:W-:Y:S01]  /*08d0*/  @!P2 STS [UR20+0x24], R5 ;  /* 0x00002405ff00a988 */ /* 0x0005e20008000814 */
[----:B------:R-:W-:Y:S05]  /*08e0*/  @P2 BRA `(.L_x_21) ;  /* 0x0000000000302947 */ /* 0x000fea0003800000 */
[----:B------:R-:W2:Y:S01]  /*08f0*/  LDS R3, [UR20+0x34] ;  /* 0x00003414ff037984 */ /* 0x000ea20008000800 */
[----:B------:R-:W2:Y:S03]  /*0900*/  LDC.64 R10, c[0x0][0x240] ;  /* 0x00009000ff0a7b82 */ /* 0x000ea60000000a00 */
[----:B-1-34-:R-:W1:Y:S01]  /*0910*/  LDS R2, [UR20+0x1c] ;  /* 0x00001c14ff027984 */ /* 0x01ae620008000800 */
[C---:B--2---:R-:W-:Y:S01]  /*0920*/  SHF.L.U64.HI R8, R10.reuse, 0x1, R11 ;  /* 0x000000010a087819 */ /* 0x044fe2000001020b */
[----:B------:R-:W-:-:S03]  /*0930*/  IMAD.SHL.U32 R7, R10, 0x2, RZ ;  /* 0x000000020a077824 */ /* 0x000fc600078e00ff */
[--C-:B------:R-:W-:Y:S02]  /*0940*/  SHF.R.U32.HI R9, RZ, 0x4, R8.reuse ;  /* 0x00000004ff097819 */ /* 0x100fe40000011608 */
[----:B------:R-:W-:-:S05]  /*0950*/  SHF.R.U64 R7, R7, 0x4, R8 ;  /* 0x0000000407077819 */ /* 0x000fca0000001208 */
[----:B------:R2:W-:Y:S01]  /*0960*/  STS [UR20+0xc], R7 ;  /* 0x00000c07ff007988 */ /* 0x0005e20008000814 */
[----:B------:R-:W-:Y:S02]  /*0970*/  LOP3.LUT R3, R3, 0x7, RZ, 0xb8, !PT ;  /* 0x0000000703037812 */ /* 0x000fe400078eb8ff */
[----:B-1----:R-:W-:-:S03]  /*0980*/  LOP3.LUT R2, R2, 0xf, R9, 0xb8, !PT ;  /* 0x0000000f02027812 */ /* 0x002fc600078eb809 */
[----:B------:R2:W-:Y:S04]  /*0990*/  STS [UR20+0x34], R3 ;  /* 0x00003403ff007988 */ /* 0x0005e80008000814 */
[----:B------:R2:W-:Y:S02]  /*09a0*/  STS [UR20+0x1c], R2 ;  /* 0x00001c02ff007988 */ /* 0x0005e40008000814 */
.L_x_21:
[----:B------:R-:W-:Y:S05]  /*09b0*/  BSYNC B2 ;  /* 0x0000000000027941 */ /* 0x000fea0003800000 */
.L_x_20:
[----:B------:R-:W-:Y:S04]  /*09c0*/  BSSY B3, `(.L_x_22) ;  /* 0x000001a000037945 */ /* 0x000fe80003800000 */
[----:B------:R-:W-:Y:S04]  /*09d0*/  BSSY B2, `(.L_x_23) ;  /* 0x0000015000027945 */ /* 0x000fe80003800000 */
[----:B------:R-:W-:Y:S05]  /*09e0*/  @P2 BRA `(.L_x_24) ;  /* 0x0000000000202947 */ /* 0x000fea0003800000 */
[----:B-1234-:R-:W1:Y:S02]  /*09f0*/  LDS R2, [UR20+0x34] ;  /* 0x00003414ff027984 */ /* 0x01ee640008000800 */
[----:B-1----:R-:W-:-:S05]  /*0a00*/  LOP3.LUT R2, R2, 0x38, RZ, 0xb8, !PT ;  /* 0x0000003802027812 */ /* 0x002fca00078eb8ff */
[----:B------:R1:W-:Y:S01]  /*0a10*/  STS [UR20+0x34], R2 ;  /* 0x00003402ff007988 */ /* 0x0003e20008000814 */
[----:B------:R-:W-:Y:S05]  /*0a20*/  @P2 BRA `(.L_x_25) ;  /* 0x0000000000202947 */ /* 0x000fea0003800000 */
[----:B-1----:R-:W1:Y:S01]  /*0a30*/  LDS R2, [UR20+0x8] ;  /* 0x00000814ff027984 */ /* 0x002e620008000800 */
[----:B------:R-:W-:-:S05]  /*0a40*/  IMAD.MOV.U32 R3, RZ, RZ, 0x780 ;  /* 0x00000780ff037424 */ /* 0x000fca00078e00ff */
[----:B-1----:R-:W-:-:S05]  /*0a50*/  LOP3.LUT R2, R2, 0x300, R3, 0xd8, !PT ;  /* 0x0000030002027812 */ /* 0x002fca00078ed803 */
[----:B------:R1:W-:Y:S02]  /*0a60*/  STS [UR20+0x8], R2 ;  /* 0x00000802ff007988 */ /* 0x0003e40008000814 */
.L_x_24:
[----:B------:R-:W-:Y:S05]  /*0a70*/  @P2 BRA `(.L_x_26) ;  /* 0x0000000000282947 */ /* 0x000fea0003800000 */
[----:B-1234-:R-:W1:Y:S02]  /*0a80*/  LDS R2, [UR20+0x8] ;  /* 0x00000814ff027984 */ /* 0x01ee640008000800 */
[----:B-1----:R-:W-:-:S05]  /*0a90*/  LOP3.LUT R2, R2, 0x1800, RZ, 0xb8, !PT ;  /* 0x0000180002027812 */ /* 0x002fca00078eb8ff */
[----:B------:R2:W-:Y:S02]  /*0aa0*/  STS [UR20+0x8], R2 ;  /* 0x00000802ff007988 */ /* 0x0005e40008000814 */
.L_x_25:
[----:B------:R-:W-:Y:S05]  /*0ab0*/  @P2 BREAK B2 ;  /* 0x0000000000022942 */ /* 0x000fea0003800000 */
[----:B------:R-:W-:Y:S05]  /*0ac0*/  @P2 BRA `(.L_x_27) ;  /* 0x0000000000242947 */ /* 0x000fea0003800000 */
[----:B-12---:R-:W1:Y:S01]  /*0ad0*/  LDS R2, [UR20+0x8] ;  /* 0x00000814ff027984 */ /* 0x006e620008000800 */
[----:B------:R-:W-:-:S05]  /*0ae0*/  IMAD.MOV.U32 R3, RZ, RZ, 0x6000 ;  /* 0x00006000ff037424 */ /* 0x000fca00078e00ff */
[----:B-1----:R-:W-:-:S04]  /*0af0*/  LOP3.LUT R2, R2, 0x6000, R3, 0xd8, !PT ;  /* 0x0000600002027812 */ /* 0x002fc800078ed803 */
[----:B------:R-:W-:-:S05]  /*0b00*/  LOP3.LUT R2, R2, 0x400000, RZ, 0xb8, !PT ;  /* 0x0040000002027812 */ /* 0x000fca00078eb8ff */
[----:B------:R1:W-:Y:S02]  /*0b10*/  STS [UR20+0x8], R2 ;  /* 0x00000802ff007988 */ /* 0x0003e40008000814 */
.L_x_26:
[----:B------:R-:W-:Y:S05]  /*0b20*/  BSYNC B2 ;  /* 0x0000000000027941 */ /* 0x000fea0003800000 */
.L_x_23:
[----:B-1234-:R-:W1:Y:S02]  /*0b30*/  @!P2 LDS R2, [UR20+0x8] ;  /* 0x00000814ff02a984 */ /* 0x01ee640008000800 */
[----:B-1----:R-:W-:-:S05]  /*0b40*/  @!P2 LOP3.LUT R2, R2, 0x8000, RZ, 0xb8, !PT ;  /* 0x000080000202a812 */ /* 0x002fca00078eb8ff */
[----:B------:R3:W-:Y:S02]  /*0b50*/  @!P2 STS [UR20+0x8], R2 ;  /* 0x00000802ff00a988 */ /* 0x0007e40008000814 */
.L_x_27:
[----:B------:R-:W-:Y:S05]  /*0b60*/  BSYNC B3 ;  /* 0x0000000000037941 */ /* 0x000fea0003800000 */
.L_x_22:
[----:B------:R-:W-:Y:S05]  /*0b70*/  WARPSYNC.ALL ;  /* 0x0000000000007948 */ /* 0x000fea0003800000 */
[----:B------:R-:W-:-:S04]  /*0b80*/  UIADD3 UR25, UR5, 0x80, URZ ;  /* 0x0000008005197890 */ /* 0x000fc8000fffe03f */
[----:B------:R-:W-:-:S04]  /*0b90*/  UIADD3 UR24, UP0, UR25, UR26, URZ ;  /* 0x0000001a19187290 */ /* 0x000fc8000ff1e03f */
[----:B------:R-:W-:Y:S01]  /*0ba0*/  ULEA.HI.X.SX32 UR25, UR25, UR27, 0x1, UP0 ;  /* 0x0000001b19197291 */ /* 0x000fe200080f0e3f */
[----:B------:R-:W-:Y:S11]  /*0bb0*/  @P0 BRA `(.L_x_28) ;  /* 0x0000000000280947 */ /* 0x000ff60003800000 */
[----:B-123--:R-:W1:Y:S01]  /*0bc0*/  S2R R2, SR_LANEID ;  /* 0x0000000000027919 */ /* 0x00ee620000000000 */
[----:B------:R-:W-:Y:S05]  /*0bd0*/  WARPSYNC.ALL ;  /* 0x0000000000007948 */ /* 0x000fea0003800000 */
[----:B-1----:R-:W-:-:S05]  /*0be0*/  IMAD.SHL.U32 R8, R2, 0x4, RZ ;  /* 0x0000000402087824 */ /* 0x002fca00078e00ff */
[----:B------:R-:W1:Y:S01]  /*0bf0*/  LDS R7, [R8+UR20] ;  /* 0x0000001408077984 */ /* 0x000e620008000800 */
[----:B------:R-:W-:-:S05]  /*0c00*/  IADD3 R2, P1, R8, UR24, RZ ;  /* 0x0000001808027c10 */ /* 0x000fca000ff3e0ff */
[----:B------:R-:W-:-:S05]  /*0c10*/  IMAD.X R3, RZ, RZ, UR25, P1 ;  /* 0x00000019ff037e24 */ /* 0x000fca00088e06ff */
[----:B-1----:R4:W2:Y:S01]  /*0c20*/  ATOMG.E.EXCH.STRONG.GPU PT, RZ, [R2], R7 ;  /* 0x0000000702ff73a8 */ /* 0x0028a200041ee100 */
[----:B------:R-:W-:-:S04]  /*0c30*/  DEPBAR {5,4,3,2,1,0} ;  /* 0x0000003f0000791a */ /* 0x000fc80000000000 */
[----:B------:R4:W-:Y:S01]  /*0c40*/  UTMACCTL.IV [UR24] ;  /* 0x00000000180079b9 */ /* 0x0009e20008000000 */
[----:B------:R-:W-:Y:S01]  /*0c50*/  NOP ;  /* 0x0000000000007918 */ /* 0x000fe20000000000 */
.L_x_28:
[----:B------:R-:W-:Y:S05]  /*0c60*/  @P0 BRA `(.L_x_29) ;  /* 0x00000000000c0947 */ /* 0x000fea0003800000 */
[----:B------:R0:W-:Y:S01]  /*0c70*/  UTMACMDFLUSH ;  /* 0x00000000000079b7 */ /* 0x0001e20000000000 */
[----:B------:R-:W-:Y:S05]  /*0c80*/  @P0 BRA `(.L_x_29) ;  /* 0x0000000000040947 */ /* 0x000fea0003800000 */
[----:B------:R-:W-:-:S04]  /*0c90*/  DEPBAR.LE SB0, 0x0 ;  /* 0x000080000000791a */ /* 0x000fc80000000000 */
.L_x_29:
[----:B------:R-:W-:Y:S05]  /*0ca0*/  WARPSYNC.ALL ;  /* 0x0000000000007948 */ /* 0x000fea0003800000 */
[----:B--2---:R-:W-:Y:S06]  /*0cb0*/  BAR.SYNC.DEFER_BLOCKING 0x0 ;  /* 0x0000000000007b1d */ /* 0x004fec0000010000 */
[----:B------:R-:W-:Y:S02]  /*0cc0*/  BSSY B3, `(.L_x_30) ;  /* 0x000000b000037945 */ /* 0x000fe40003800000 */
[----:B------:R-:W-:Y:S06]  /*0cd0*/  BAR.SYNC.DEFER_BLOCKING 0x0 ;  /* 0x0000000000007b1d */ /* 0x000fec0000010000 */
[----:B------:R2:W-:Y:S01]  /*0ce0*/  @!P0 STS [R12], RZ ;  /* 0x000000ff0c008388 */ /* 0x0005e20000000800 */
[----:B------:R-:W-:Y:S01]  /*0cf0*/  NOP ;  /* 0x0000000000007918 */ /* 0x000fe20000000000 */
[----:B------:R-:W-:Y:S05]  /*0d00*/  @P2 BRA `(.L_x_31) ;  /* 0x0000000000182947 */ /* 0x000fea0003800000 */
[----:B-1-34-:R-:W1:Y:S01]  /*0d10*/  LDS R2, [UR20+0x8] ;  /* 0x00000814ff027984 */ /* 0x01ae620008000800 */
[----:B------:R-:W3:Y:S01]  /*0d20*/  LDC.64 R8, c[0x0][0x220] ;  /* 0x00008800ff087b82 */ /* 0x000ee20000000a00 */
[----:B------:R-:W-:Y:S02]  /*0d30*/  IMAD.MOV.U32 R3, RZ, RZ, 0x70 ;  /* 0x00000070ff037424 */ /* 0x000fe400078e00ff */
[----:B---3--:R3:W-:Y:S03]  /*0d40*/  STS.64 [UR20], R8 ;  /* 0x00000008ff007988 */ /* 0x0087e60008000a14 */
[----:B-1----:R-:W-:-:S05]  /*0d50*/  LOP3.LUT R2, R2, 0x10, R3, 0xd8, !PT ;  /* 0x0000001002027812 */ /* 0x002fca00078ed803 */
[----:B------:R3:W-:Y:S02]  /*0d60*/  STS [UR20+0x8], R2 ;  /* 0x00000802ff007988 */ /* 0x0007e40008000814 */
.L_x_31:
[----:B----4-:R-:W-:Y:S05]  /*0d70*/  BSYNC B3 ;  /* 0x0000000000037941 */ /* 0x010fea0003800000 */
.L_x_30:
[----:B------:R-:W-:Y:S04]  /*0d80*/  BSSY B4, `(.L_x_32) ;  /* 0x0000011000047945 */ /* 0x000fe80003800000 */
[----:B------:R-:W-:Y:S04]  /*0d90*/  BSSY B3, `(.L_x_33) ;  /* 0x000000e000037945 */ /* 0x000fe80003800000 */
[----:B------:R-:W-:Y:S05]  /*0da0*/  @P2 BRA `(.L_x_34) ;  /* 0x0000000000242947 */ /* 0x000fea0003800000 */
[----:B-1-3--:R-:W1:Y:S01]  /*0db0*/  LDS R2, [UR20+0x34] ;  /* 0x00003414ff027984 */ /* 0x00ae620008000800 */
[----:B------:R-:W-:-:S05]  /*0dc0*/  IMAD.MOV.U32 R3, RZ, RZ, 0x3f000000 ;  /* 0x3f000000ff037424 */ /* 0x000fca00078e00ff */
[----:B-1----:R-:W-:-:S05]  /*0dd0*/  LOP3.LUT R2, R2, 0xff000000, R3, 0xb8, !PT ;  /* 0xff00000002027812 */ /* 0x002fca00078eb803 */
[----:B------:R1:W-:Y:S01]  /*0de0*/  STS [UR20+0x34], R2 ;  /* 0x00003402ff007988 */ /* 0x0003e20008000814 */
[----:B------:R-:W-:Y:S05]  /*0df0*/  @P2 BRA `(.L_x_35) ;  /* 0x00000000001c2947 */ /* 0x000fea0003800000 */
[----:B-1----:R-:W1:Y:S01]  /*0e00*/  LDS R2, [UR20+0x38] ;  /* 0x00003814ff027984 */ /* 0x002e620008000800 */
[----:B------:R-:W-:-:S05]  /*0e10*/  IMAD.MOV.U32 R3, RZ, RZ, 0x3f ;  /* 0x0000003fff037424 */ /* 0x000fca00078e00ff */
[----:B-1----:R-:W-:-:S05]  /*0e20*/  LOP3.LUT R2, R2, 0xff, R3, 0xb8, !PT ;  /* 0x000000ff02027812 */ /* 0x002fca00078eb803 */
[----:B------:R4:W-:Y:S02]  /*0e30*/  STS [UR20+0x38], R2 ;  /* 0x00003802ff007988 */ /* 0x0009e40008000814 */
.L_x_34:
[----:B------:R-:W-:Y:S05]  /*0e40*/  @P2 BREAK B3 ;  /* 0x0000000000032942 */ /* 0x000fea0003800000 */
[----:B------:R-:W-:Y:S05]  /*0e50*/  @P2 BRA `(.L_x_36) ;  /* 0x00000000000c2947 */ /* 0x000fea0003800000 */
[----:B------:R1:W-:Y:S02]  /*0e60*/  STS [UR20+0x20], R5 ;  /* 0x00002005ff007988 */ /* 0x0003e40008000814 */
.L_x_35:
[----:B------:R-:W-:Y:S05]  /*0e70*/  BSYNC B3 ;  /* 0x0000000000037941 */ /* 0x000fea0003800000 */
.L_x_33:
[----:B------:R1:W-:Y:S02]  /*0e80*/  @!P2 STS [UR20+0x24], R4 ;  /* 0x00002404ff00a988 */ /* 0x0003e40008000814 */
.L_x_36:
[----:B------:R-:W-:Y:S05]  /*0e90*/  BSYNC B4 ;  /* 0x0000000000047941 */ /* 0x000fea0003800000 */
.L_x_32:
[----:B------:R-:W-:Y:S05]  /*0ea0*/  WARPSYNC.ALL ;  /* 0x0000000000007948 */ /* 0x000fea0003800000 */
[----:B------:R-:W-:Y:S04]  /*0eb0*/  BSSY B4, `(.L_x_37) ;  /* 0x000000e000047945 */ /* 0x000fe80003800000 */
[----:B------:R-:W-:Y:S05]  /*0ec0*/  @P2 BRA `(.L_x_38) ;  /* 0x0000000000302947 */ /* 0x000fea0003800000 */
[----:B------:R-:W5:Y:S01]  /*0ed0*/  LDS R3, [UR20+0x34] ;  /* 0x00003414ff037984 */ /* 0x000f620008000800 */
[----:B-1----:R-:W1:Y:S03]  /*0ee0*/  LDC.64 R4, c[0x0][0x248] ;  /* 0x00009200ff047b82 */ /* 0x002e660000000a00 */
[----:B---34-:R-:W3:Y:S01]  /*0ef0*/  LDS R2, [UR20+0x1c] ;  /* 0x00001c14ff027984 */ /* 0x018ee20008000800 */
[C---:B-1----:R-:W-:Y:S01]  /*0f00*/  SHF.L.U64.HI R5, R4.reuse, 0x1, R5 ;  /* 0x0000000104057819 */ /* 0x042fe20000010205 */
[----:B------:R-:W-:-:S03]  /*0f10*/  IMAD.SHL.U32 R4, R4, 0x2, RZ ;  /* 0x0000000204047824 */ /* 0x000fc600078e00ff */
[--C-:B------:R-:W-:Y:S02]  /*0f20*/  SHF.R.U32.HI R7, RZ, 0x4, R5.reuse ;  /* 0x00000004ff077819 */ /* 0x100fe40000011605 */
[----:B------:R-:W-:-:S05]  /*0f30*/  SHF.R.U64 R4, R4, 0x4, R5 ;  /* 0x0000000404047819 */ /* 0x000fca0000001205 */
[----:B------:R1:W-:Y:S01]  /*0f40*/  STS [UR20+0xc], R4 ;  /* 0x00000c04ff007988 */ /* 0x0003e20008000814 */
[----:B-----5:R-:W-:Y:S02]  /*0f50*/  LOP3.LUT R3, R3, 0x7, RZ, 0xb8, !PT ;  /* 0x0000000703037812 */ /* 0x020fe400078eb8ff */
[----:B---3--:R-:W-:-:S03]  /*0f60*/  LOP3.LUT R2, R2, 0xf, R7, 0xb8, !PT ;  /* 0x0000000f02027812 */ /* 0x008fc600078eb807 */
[----:B------:R1:W-:Y:S04]  /*0f70*/  STS [UR20+0x34], R3 ;  /* 0x00003403ff007988 */ /* 0x0003e80008000814 */
[----:B------:R1:W-:Y:S02]  /*0f80*/  STS [UR20+0x1c], R2 ;  /* 0x00001c02ff007988 */ /* 0x0003e40008000814 */
.L_x_38:
[----:B------:R-:W-:Y:S05]  /*0f90*/  BSYNC B4 ;  /* 0x0000000000047941 */ /* 0x000fea0003800000 */
.L_x_37:
        /* <DEDUP_REMOVED lines=11> */
.L_x_41:
[----:B------:R-:W-:Y:S05]  /*1050*/  @P2 BRA `(.L_x_43) ;  /* 0x0000000000282947 */ /* 0x000fea0003800000 */
[----:B-1-34-:R-:W1:Y:S02]  /*1060*/  LDS R2, [UR20+0x8] ;  /* 0x00000814ff027984 */ /* 0x01ae640008000800 */
[----:B-1----:R-:W-:-:S05]  /*1070*/  LOP3.LUT R2, R2, 0x1800, RZ, 0xb8, !PT ;  /* 0x0000180002027812 */ /* 0x002fca00078eb8ff */
[----:B------:R3:W-:Y:S02]  /*1080*/  STS [UR20+0x8], R2 ;  /* 0x00000802ff007988 */ /* 0x0007e40008000814 */
.L_x_42:
[----:B------:R-:W-:Y:S05]  /*1090*/  @P2 BREAK B5 ;  /* 0x0000000000052942 */ /* 0x000fea0003800000 */
[----:B------:R-:W-:Y:S05]  /*10a0*/  @P2 BRA `(.L_x_44) ;  /* 0x0000000000242947 */ /* 0x000fea0003800000 */
[----:B-1-3--:R-:W1:Y:S01]  /*10b0*/  LDS R2, [UR20+0x8] ;  /* 0x00000814ff027984 */ /* 0x00ae620008000800 */
[----:B------:R-:W-:-:S05]  /*10c0*/  IMAD.MOV.U32 R3, RZ, RZ, 0x6000 ;  /* 0x00006000ff037424 */ /* 0x000fca00078e00ff */
[----:B-1----:R-:W-:-:S04]  /*10d0*/  LOP3.LUT R2, R2, 0x6000, R3, 0xd8, !PT ;  /* 0x0000600002027812 */ /* 0x002fc800078ed803 */
[----:B------:R-:W-:-:S05]  /*10e0*/  LOP3.LUT R2, R2, 0x400000, RZ, 0xb8, !PT ;  /* 0x0040000002027812 */ /* 0x000fca00078eb8ff */
[----:B------:R1:W-:Y:S02]  /*10f0*/  STS [UR20+0x8], R2 ;  /* 0x00000802ff007988 */ /* 0x0003e40008000814 */
.L_x_43:
[----:B------:R-:W-:Y:S05]  /*1100*/  BSYNC B5 ;  /* 0x0000000000057941 */ /* 0x000fea0003800000 */
.L_x_40:
[----:B-1-34-:R-:W1:Y:S02]  /*1110*/  @!P2 LDS R2, [UR20+0x8] ;  /* 0x00000814ff02a984 */ /* 0x01ae640008000800 */
[----:B-1----:R-:W-:-:S05]  /*1120*/  @!P2 LOP3.LUT R2, R2, 0x8000, RZ, 0xb8, !PT ;  /* 0x000080000202a812 */ /* 0x002fca00078eb8ff */
[----:B------:R4:W-:Y:S02]  /*1130*/  @!P2 STS [UR20+0x8], R2 ;  /* 0x00000802ff00a988 */ /* 0x0009e40008000814 */
.L_x_44:
[----:B------:R-:W-:Y:S05]  /*1140*/  BSYNC B4 ;  /* 0x0000000000047941 */ /* 0x000fea0003800000 */
.L_x_39:
[----:B------:R-:W-:Y:S05]  /*1150*/  WARPSYNC.ALL ;  /* 0x0000000000007948 */ /* 0x000fea0003800000 */
[----:B------:R-:W-:Y:S01]  /*1160*/  UIADD3 UR5, UR5, 0x100, URZ ;  /* 0x0000010005057890 */ /* 0x000fe2000fffe03f */
[----:B------:R-:W-:Y:S01]  /*1170*/  ISETP.GE.AND P1, PT, R13, 0x1, PT ;  /* 0x000000010d00780c */ /* 0x000fe20003f26270 */
[----:B------:R-:W-:Y:S01]  /*1180*/  IMAD.MOV.U32 R24, RZ, RZ, RZ ;  /* 0x000000ffff187224 */ /* 0x000fe200078e00ff */
[----:B------:R-:W-:Y:S01]  /*1190*/  SHF.R.U32.HI R7, RZ, 0x5, R0 ;  /* 0x00000005ff077819 */ /* 0x000fe20000011600 */
[----:B------:R-:W-:-:S04]  /*11a0*/  UIADD3 UR26, UP0, UR5, UR26, URZ ;  /* 0x0000001a051a7290 */ /* 0x000fc8000ff1e03f */
[----:B------:R-:W-:Y:S01]  /*11b0*/  ULEA.HI.X.SX32 UR27, UR5, UR27, 0x1, UP0 ;  /* 0x0000001b051b7291 */ /* 0x000fe200080f0e3f */
[----:B------:R-:W-:Y:S11]  /*11c0*/  @P0 BRA `(.L_x_45) ;  /* 0x0000000000280947 */ /* 0x000ff60003800000 */
[----:B-1-34-:R-:W1:Y:S01]  /*11d0*/  S2R R2, SR_LANEID ;  /* 0x0000000000027919 */ /* 0x01ae620000000000 */
[----:B------:R-:W-:Y:S05]  /*11e0*/  WARPSYNC.ALL ;  /* 0x0000000000007948 */ /* 0x000fea0003800000 */
[----:B-1----:R-:W-:-:S05]  /*11f0*/  IMAD.SHL.U32 R4, R2, 0x4, RZ ;  /* 0x0000000402047824 */ /* 0x002fca00078e00ff */
[----:B------:R-:W1:Y:S01]  /*1200*/  LDS R5, [R4+UR20] ;  /* 0x0000001404057984 */ /* 0x000e620008000800 */
[----:B------:R-:W-:-:S05]  /*1210*/  IADD3 R2, P3, R4, UR26, RZ ;  /* 0x0000001a04027c10 */ /* 0x000fca000ff7e0ff */
[----:B------:R-:W-:-:S05]  /*1220*/  IMAD.X R3, RZ, RZ, UR27, P3 ;  /* 0x0000001bff037e24 */ /* 0x000fca00098e06ff */
[----:B-1----:R1:W3:Y:S01]  /*1230*/  ATOMG.E.EXCH.STRONG.GPU PT, RZ, [R2], R5 ;  /* 0x0000000502ff73a8 */ /* 0x0022e200041ee100 */
[----:B------:R-:W-:-:S04]  /*1240*/  DEPBAR {5,4,3,2,1,0} ;  /* 0x0000003f0000791a */ /* 0x000fc80000000000 */
[----:B------:R1:W-:Y:S01]  /*1250*/  UTMACCTL.IV [UR26] ;  /* 0x000000001a0079b9 */ /* 0x0003e20008000000 */
[----:B------:R-:W-:Y:S01]  /*1260*/  NOP ;  /* 0x0000000000007918 */ /* 0x000fe20000000000 */
.L_x_45:
[----:B------:R-:W-:Y:S05]  /*1270*/  @P0 BRA `(.L_x_46) ;  /* 0x00000000000c0947 */ /* 0x000fea0003800000 */
[----:B------:R0:W-:Y:S01]  /*1280*/  UTMACMDFLUSH ;  /* 0x00000000000079b7 */ /* 0x0001e20000000000 */
[----:B------:R-:W-:Y:S05]  /*1290*/  @P0 BRA `(.L_x_46) ;  /* 0x0000000000040947 */ /* 0x000fea0003800000 */
[----:B------:R-:W-:-:S04]  /*12a0*/  DEPBAR.LE SB0, 0x0 ;  /* 0x000080000000791a */ /* 0x000fc80000000000 */
.L_x_46:
[----:B------:R-:W-:Y:S05]  /*12b0*/  WARPSYNC.ALL ;  /* 0x0000000000007948 */ /* 0x000fea0003800000 */
[----:B---3--:R-:W-:Y:S01]  /*12c0*/  BAR.SYNC.DEFER_BLOCKING 0x0 ;  /* 0x0000000000007b1d */ /* 0x008fe20000010000 */
[----:B------:R-:W-:Y:S01]  /*12d0*/  R2UR UR21, R7 ;  /* 0x00000000071572ca */ /* 0x000fe200000e0000 */
[----:B------:R-:W-:Y:S01]  /*12e0*/  USHF.L.U32 UR15, UR32, 0x8, URZ ;  /* 0x00000008200f7899 */ /* 0x000fe2000800063f */
[----:B------:R-:W-:Y:S01]  /*12f0*/  IMAD.MOV.U32 R25, RZ, RZ, RZ ;  /* 0x000000ffff197224 */ /* 0x000fe200078e00ff */
[----:B------:R-:W-:Y:S02]  /*1300*/  CS2R R26, SRZ ;  /* 0x00000000001a7805 */ /* 0x000fe4000001ff00 */
[----:B------:R-:W-:Y:S01]  /*1310*/  CS2R R28, SRZ ;  /* 0x00000000001c7805 */ /* 0x000fe2000001ff00 */
[----:B------:R-:W-:Y:S01]  /*1320*/  VOTEU.ALL UP0, P2 ;  /* 0x00000000003f7886 */ /* 0x000fe20001000000 */
[----:B------:R-:W-:Y:S01]  /*1330*/  UMOV UR6, 0x1 ;  /* 0x0000000100067882 */ /* 0x000fe20000000000 */
[----:B------:R-:W-:Y:S01]  /*1340*/  VOTEU.ALL UP1, P2 ;  /* 0x00000000003f7886 */ /* 0x000fe20001020000 */
[----:B------:R-:W-:Y:S01]  /*1350*/  VOTEU.ALL UP2, P2 ;  /* 0x00000000003f7886 */ /* 0x000fe20001040000 */
[----:B------:R-:W-:Y:S01]  /*1360*/  VOTEU.ALL UP3, P2 ;  /* 0x00000000003f7886 */ /* 0x000fe20001060000 */
[----:B------:R-:W-:-:S04]  /*1370*/  @!UP0 UIADD3 UR8, -UR6, 0x100000, URZ ;  /* 0x0010000006088890 */ /* 0x000fc8000fffe13f */
[----:B------:R-:W-:Y:S02]  /*1380*/  @!UP0 USHF.L.U32 UR9, UR8, 0xb, URZ ;  /* 0x0000000b08098899 */ /* 0x000fe4000800063f */
[----:B------:R-:W-:Y:S01]  /*1390*/  @!UP0 USHF.L.U32 UR8, UR8, 0x1, URZ ;  /* 0x0000000108088899 */ /* 0x000fe2000800063f */
[----:B------:R-:W-:Y:S01]  /*13a0*/  CS2R R30, SRZ ;  /* 0x00000000001e7805 */ /* 0x000fe2000001ff00 */
        /* <DEDUP_REMOVED lines=12> */
[----:B------:R-:W-:Y:S01]  /*1470*/  VOTEU.ALL UP0, P2 ;  /* 0x00000000003f7886 */ /* 0x000fe20001000000 */
[----:B------:R-:W-:Y:S02]  /*1480*/  CS2R R38, SRZ ;  /* 0x0000000000267805 */ /* 0x000fe4000001ff00 */
[----:B------:R-:W-:Y:S02]  /*1490*/  CS2R R40, SRZ ;  /* 0x0000000000287805 */ /* 0x000fe4000001ff00 */
[----:B------:R-:W-:Y:S02]  /*14a0*/  CS2R R42, SRZ ;  /* 0x00000000002a7805 */ /* 0x000fe4000001ff00 */
[----:B------:R-:W-:Y:S01]  /*14b0*/  CS2R R44, SRZ ;  /* 0x00000000002c7805 */ /* 0x000fe2000001ff00 */
[----:B------:R-:W3:Y:S02]  /*14c0*/  FENCE.VIEW.ASYNC.S ;  /* 0x00000000000073c6 */ /* 0x000ee40000000000 */
[----:B---3--:R-:W3:Y:S02]  /*14d0*/  @!UP0 SYNCS.EXCH.64 URZ, [UR20+0x28000], UR8 ;  /* 0x02800008143f85b2 */ /* 0x008ee40008000100 */
[----:B---3--:R-:W-:Y:S01]  /*14e0*/  BAR.SYNC.DEFER_BLOCKING 0x0 ;  /* 0x0000000000007b1d */ /* 0x008fe20000010000 */
[----:B------:R-:W-:-:S02]  /*14f0*/  CS2R R46, SRZ ;  /* 0x00000000002e7805 */ /* 0x000fc4000001ff00 */
[----:B------:R-:W-:Y:S02]  /*1500*/  CS2R R48, SRZ ;  /* 0x0000000000307805 */ /* 0x000fe4000001ff00 */
[----:B------:R-:W-:Y:S02]  /*1510*/  CS2R R50, SRZ ;  /* 0x0000000000327805 */ /* 0x000fe4000001ff00 */
[----:B------:R-:W-:Y:S02]  /*1520*/  CS2R R52, SRZ ;  /* 0x0000000000347805 */ /* 0x000fe4000001ff00 */
[----:B------:R-:W-:Y:S02]  /*1530*/  CS2R R54, SRZ ;  /* 0x0000000000367805 */ /* 0x000fe4000001ff00 */
[----:B------:R-:W-:Y:S02]  /*1540*/  CS2R R56, SRZ ;  /* 0x0000000000387805 */ /* 0x000fe4000001ff00 */
        /* <DEDUP_REMOVED lines=14> */
[----:B------:R-:W-:Y:S01]  /*1630*/  CS2R R86, SRZ ;  /* 0x0000000000567805 */ /* 0x000fe2000001ff00 */
[----:B------:R3:W4:Y:S02]  /*1640*/  @!UP1 SYNCS.EXCH.64 URZ, [UR20+0x28008], UR10 ;  /* 0x0280080a143f95b2 */ /* 0x0007240008000100 */
[----:B----4-:R-:W-:Y:S01]  /*1650*/  BAR.SYNC.DEFER_BLOCKING 0x0 ;  /* 0x0000000000007b1d */ /* 0x010fe20000010000 */
[----:B---3--:R-:W-:-:S05]  /*1660*/  USHF.L.U32 UR11, UR33, 0x6, URZ ;  /* 0x00000006210b7899 */ /* 0x008fca000800063f */
[----:B------:R3:W4:Y:S02]  /*1670*/  @!UP2 SYNCS.EXCH.64 URZ, [UR20+0x28010], UR12 ;  /* 0x0280100c143fa5b2 */ /* 0x0007240008000100 */
[----:B----4-:R-:W-:Y:S06]  /*1680*/  BAR.SYNC.DEFER_BLOCKING 0x0 ;  /* 0x0000000000007b1d */ /* 0x010fec0000010000 */
[----:B------:R3:W4:Y:S01]  /*1690*/  @!UP3 SYNCS.EXCH.64 URZ, [UR20+0x28018], UR6 ;  /* 0x02801806143fb5b2 */ /* 0x0007220008000100 */
[----:B------:R-:W-:Y:S05]  /*16a0*/  @!P1 BRA `(.L_x_47) ;  /* 0x0000000400909947 */ /* 0x000fea0003800000 */
        /* <DEDUP_REMOVED lines=32> */
[----:B------:R-:W-:Y:S01]  /*18b0*/  UMOV UR5, URZ ;  /* 0x0000003f00057c82 */ /* 0x000fe20008000000 */
[----:B------:R-:W-:-:S05]  /*18c0*/  UMOV UR10, URZ ;  /* 0x0000003f000a7c82 */ /* 0x000fca0008000000 */
.L_x_49:
[----:B----4-:R-:W-:Y:S01]  /*18d0*/  BAR.SYNC.DEFER_BLOCKING 0x0 ;  /* 0x0000000000007b1d */ /* 0x010fe20000010000 */
[----:B------:R-:W-:Y:S01]  /*18e0*/  ULEA UR18, UR5, UR20, 0x3 ;  /* 0x0000001405127291 */ /* 0x000fe2000f8e183f */
[----:B-1----:R-:W-:Y:S01]  /*18f0*/  @!P2 IMAD.MOV.U32 R2, RZ, RZ, 0xa000 ;  /* 0x0000a000ff02a424 */ /* 0x002fe200078e00ff */
[----:B------:R-:W-:Y:S01]  /*1900*/  ELECT P0, URZ, PT ;  /* 0x00000000003f782f */ /* 0x000fe20003800000 */
[----:B------:R-:W-:-:S03]  /*1910*/  ULEA UR8, UR5, UR20, 0xd ;  /* 0x0000001405087291 */ /* 0x000fc6000f8e683f */
[----:B------:R-:W-:Y:S02]  /*1920*/  ISETP.LT.U32.AND P0, PT, R6, 0x20, P0 ;  /* 0x000000200600780c */ /* 0x000fe40000701070 */
[----:B------:R-:W-:Y:S01]  /*1930*/  ELECT P1, URZ, PT ;  /* 0x00000000003f782f */ /* 0x000fe20003820000 */
[----:B------:R-:W-:-:S03]  /*1940*/  UIADD3 UR8, UR8, 0x20000, URZ ;  /* 0x0002000008087890 */ /* 0x000fc6000fffe03f */
[----:B------:R-:W-:Y:S01]  /*1950*/  ISETP.LT.U32.AND P1, PT, R6, 0x20, P1 ;  /* 0x000000200600780c */ /* 0x000fe20000f21070 */
[----:B---3--:R-:W-:Y:S01]  /*1960*/  ULEA UR12, UR5, UR20, 0xf ;  /* 0x00000014050c7291 */ /* 0x008fe2000f8e783f */
[----:B------:R-:W-:-:S05]  /*1970*/  UMOV UR14, UR10 ;  /* 0x0000000a000e7c82 */ /* 0x000fca0008000000 */
[----:B------:R-:W-:Y:S01]  /*1980*/  VOTEU.ANY UP0, P0 ;  /* 0x00000000003f7886 */ /* 0x000fe20000000100 */
[----:B------:R-:W-:Y:S01]  /*1990*/  VOTEU.ANY UP2, P0 ;  /* 0x00000000003f7886 */ /* 0x000fe20000040100 */
[----:B------:R1:W-:Y:S03]  /*19a0*/  @!P2 SYNCS.ARRIVE.TRANS64 RZ, [UR18+0x28000], R2 ;  /* 0x02800002ffffa9a7 */ /* 0x0003e60008000012 */
[----:B------:R-:W-:Y:S01]  /*19b0*/  @UP0 UIADD3 UR9, UR18, 0x28000, URZ ;  /* 0x0002800012090890 */ /* 0x000fe2000fffe03f */
[----:B------:R-:W-:Y:S01]  /*19c0*/  @UP0 UMOV UR6, UR22 ;  /* 0x0000001600060c82 */ /* 0x000fe20008000000 */
[----:B------:R-:W-:Y:S01]  /*19d0*/  @UP0 UMOV UR7, UR23 ;  /* 0x0000001700070c82 */ /* 0x000fe20008000000 */
[----:B------:R-:W-:Y:S01]  /*19e0*/  BAR.SYNC.DEFER_BLOCKING 0x0 ;  /* 0x0000000000007b1d */ /* 0x000fe20000010000 */
[----:B-1----:R-:W-:-:S05]  /*19f0*/  IMAD.U32 R2, RZ, RZ, UR4 ;  /* 0x00000004ff027e24 */ /* 0x002fca000f8e00ff */
[----:B------:R-:W-:Y:S01]  /*1a00*/  VOTEU.ANY UP1, P1 ;  /* 0x00000000003f7886 */ /* 0x000fe20000820100 */
[----:B------:R-:W-:Y:S01]  /*1a10*/  VOTEU.ANY UP3, P1 ;  /* 0x00000000003f7886 */ /* 0x000fe20000860100 */
[----:B------:R-:W-:-:S03]  /*1a20*/  SHF.L.U32 R2, R2, 0x1f, RZ ;  /* 0x0000001f02027819 */ /* 0x000fc600000006ff */
[----:B------:R-:W-:Y:S01]  /*1a30*/  @UP1 UIADD3 UR13, UR18, 0x28000, URZ ;  /* 0x00028000120d1890 */ /* 0x000fe2000fffe03f */
[----:B------:R-:W-:Y:S01]  /*1a40*/  @UP1 UMOV UR16, UR24 ;  /* 0x0000001800101c82 */ /* 0x000fe20008000000 */
[----:B------:R-:W-:Y:S01]  /*1a50*/  @UP1 UMOV UR17, UR25 ;  /* 0x0000001900111c82 */ /* 0x000fe20008000000 */
[----:B------:R1:W-:Y:S01]  /*1a60*/  @UP2 UTMALDG.2D [UR8], [UR6] ;  /* 0x00000008060025b4 */ /* 0x0003e20008008000 */
[----:B------:R3:W-:Y:S06]  /*1a70*/  MEMBAR.ALL.CTA ;  /* 0x0000000000007992 */ /* 0x0007ec0000008000 */
[----:B---3--:R-:W3:Y:S02]  /*1a80*/  FENCE.VIEW.ASYNC.S ;  /* 0x00000000000073c6 */ /* 0x008ee40000000000 */
[----:B---3--:R-:W-:Y:S06]  /*1a90*/  BAR.SYNC.DEFER_BLOCKING 0x0 ;  /* 0x0000000000007b1d */ /* 0x008fec0000010000 */
[----:B------:R1:W-:Y:S02]  /*1aa0*/  @UP3 UTMALDG.2D [UR12], [UR16] ;  /* 0x0000000c100035b4 */ /* 0x0003e40008008000 */
[----:B------:R-:W-:Y:S06]  /*1ab0*/  BAR.SYNC.DEFER_BLOCKING 0x0 ;  /* 0x0000000000007b1d */ /* 0x000fec0000010000 */
[----:B------:R-:W3:Y:S02]  /*1ac0*/  SYNCS.PHASECHK.TRANS64.TRYWAIT P0, [UR18+0x28000], R2 ;  /* 0x02800002ff0075a7 */ /* 0x000ee40008000152 */
[----:B-1-3--:R-:W-:Y:S05]  /*1ad0*/  @!P0 BRA `(.L_x_48) ;  /* 0x0000000400cc8947 */ /* 0x00afea0003800000 */
.L_x_50:
[----:B------:R-:W-:Y:S01]  /*1ae0*/  USHF.L.U32 UR6, UR21, 0x8, URZ ;  /* 0x0000000815067899 */ /* 0x000fe2000800063f */
[----:B------:R-:W-:Y:S02]  /*1af0*/  WARPGROUP.DEPBAR.LE gsb0, 0x0 ;  /* 0x00008000000079c5 */ /* 0x000fe40000010000 */
[----:B------:R-:W-:Y:S01]  /*1b00*/  USHF.R.U32.HI UR16, URZ, 0x4, UR8 ;  /* 0x000000043f107899 */ /* 0x000fe20008011608 */
[----:B------:R-:W-:Y:S01]  /*1b10*/  WARPGROUP.ARRIVE ;  /* 0x00000000000079c5 */ /* 0x000fe20000000000 */
[----:B------:R-:W-:Y:S01]  /*1b20*/  ULOP3.LUT UR6, UR6, 0x400, URZ, 0xc0, !UPT ;  /* 0x0000040006067892 */ /* 0x000fe2000f8ec03f */
[----:B------:R-:W1:Y:S01]  /*1b30*/  LDC R2, c[0x0][0x230] ;  /* 0x00008c00ff027b82 */ /* 0x000e620000000800 */
[----:B------:R-:W-:Y:S02]  /*1b40*/  USGXT.U32 UR16, UR16, 0xe ;  /* 0x0000000e1010789a */ /* 0x000fe40008000000 */
[----:B------:R-:W-:Y:S01]  /*1b50*/  ULEA.HI UR6, UR12, UR6, URZ, 0x1c ;  /* 0x000000060c067291 */ /* 0x000fe2000f8fe03f */
[----:B------:R-:W-:Y:S01]  /*1b60*/  UMOV UR17, 0x40000040 ;  /* 0x4000004000117882 */ /* 0x000fe20000000000 */
[----:B------:R-:W-:-:S02]  /*1b70*/  UMOV UR19, 0x40000040 ;  /* 0x4000004000137882 */ /* 0x000fc40000000000 */
[----:B------:R-:W-:Y:S01]  /*1b80*/  ULOP3.LUT UR18, UR6, 0x3fff, URZ, 0xc0, !UPT ;  /* 0x00003fff06127892 */ /* 0x000fe2000f8ec03f */
[----:B------:R-:W-:Y:S02]  /*1b90*/  UMOV UR7, URZ ;  /* 0x0000003f00077c82 */ /* 0x000fe40008000000 */
[----:B------:R-:W-:Y:S01]  /*1ba0*/  UMOV UR6, URZ ;  /* 0x0000003f00067c82 */ /* 0x000fe20008000000 */
[----:B------:R-:W-:Y:S02]  /*1bb0*/  UIADD3 UR10, UR10, 0x40, URZ ;  /* 0x000000400a0a7890 */ /* 0x000fe4000fffe03f */
[----:B------:R-:W-:-:S03]  /*1bc0*/  UIADD3 UR5, UR5, 0x1, URZ ;  /* 0x0000000105057890 */ /* 0x000fc6000fffe03f */
[----:B------:R-:W-:Y:S01]  /*1bd0*/  HGMMA.64x128x16.F32 R24, gdesc[UR16], R24 ;  /* 0x01e00000101879f0 */ /* 0x000fe20008700818 */
[----:B------:R-:W-:Y:S02]  /*1be0*/  UIADD3 UR16, UP0, UR16, 0x2, URZ ;  /* 0x0000000210107890 */ /* 0x000fe4000ff1e03f */
[----:B------:R-:W-:Y:S02]  /*1bf0*/  UIADD3 UR18, UP1, UR18, 0x2, URZ ;  /* 0x0000000212127890 */ /* 0x000fe4000ff3e03f */
[----:B------:R-:W-:Y:S02]  /*1c00*/  UIADD3.X UR17, UR6, 0x40000040, URZ, UP0, !UPT ;  /* 0x4000004006117890 */ /* 0x000fe400087fe43f */
[----:B------:R-:W-:Y:S01]  /*1c10*/  UIADD3.X UR19, UR7, 0x40000040, URZ, UP1, !UPT ;  /* 0x4000004007137890 */ /* 0x000fe20008ffe43f */
[----:B-1----:R-:W-:Y:S01]  /*1c20*/  ISETP.LE.AND P0, PT, R2, UR10, PT ;  /* 0x0000000a02007c0c */ /* 0x002fe2000bf03270 */
[----:B------:R-:W-:Y:S02]  /*1c30*/  UIADD3.64 UR28, UR16, 0x2, URZ ;  /* 0x00000002101c7897 */ /* 0x000fe4000fffe03f */
[----:B------:R-:W-:-:S02]  /*1c40*/  UIADD3.64 UR30, UR18, 0x2, URZ ;  /* 0x00000002121e7897 */ /* 0x000fc4000fffe03f */
[----:B------:R-:W-:-:S04]  /*1c50*/  UISETP.NE.U32.AND UP0, UPT, UR5, 0x4, UPT ;  /* 0x000000040500788c */ /* 0x000fc8000bf05070 */
[----:B------:R-:W-:Y:S02]  /*1c60*/  USEL UR6, URZ, 0x1, UP0 ;  /* 0x000000013f067887 */ /* 0x000fe40008000000 */
[----:B------:R-:W-:Y:S02]  /*1c70*/  USEL UR5, UR5, URZ, UP0 ;  /* 0x0000003f05057287 */ /* 0x000fe40008000000 */
[----:B------:R-:W-:Y:S01]  /*1c80*/  ULOP3.LUT UR4, UR4, UR6, URZ, 0x3c, !UPT ;  /* 0x0000000604047292 */ /* 0x000fe2000f8e3c3f */
[----:B------:R-:W-:Y:S01]  /*1c90*/  HGMMA.64x128x16.F32 R24, gdesc[UR16], R24 ;  /* 0x01e00000101879f0 */ /* 0x000fe20008700818 */
[----:B------:R-:W-:Y:S02]  /*1ca0*/  UIADD3.64 UR16, UR16, 0x4, URZ ;  /* 0x0000000410107897 */ /* 0x000fe4000fffe03f */
[----:B------:R-:W-:-:S09]  /*1cb0*/  UIADD3.64 UR18, UR18, 0x4, URZ ;  /* 0x0000000412127897 */ /* 0x000fd2000fffe03f */
[----:B------:R-:W-:-:S12]  /*1cc0*/  HGMMA.64x128x16.F32 R24, gdesc[UR28], R24 ;  /* 0x01e000001c1879f0 */ /* 0x000fd80008700818 */
[----:B------:R-:W-:Y:S01]  /*1cd0*/  HGMMA.64x128x16.F32 R24, gdesc[UR16], R24, gsb0 ;  /* 0x01e00000101879f0 */ /* 0x000fe20008000818 */
[----:B------:R-:W-:Y:S05]  /*1ce0*/  @!P0 BRA `(.L_x_49) ;  /* 0xfffffff800f88947 */ /* 0x000fea000383ffff */
.L_x_47:
[----:B------:R-:W-:Y:S02]  /*1cf0*/  WARPGROUP.DEPBAR.LE gsb0, 0x0 ;  /* 0x00008000000079c5 */ /* 0x000fe40000010000 */
[----:B----4-:R-:W-:Y:S01]  /*1d00*/  BAR.SYNC.DEFER_BLOCKING 0x0 ;  /* 0x0000000000007b1d */ /* 0x010fe20000010000 */
[C---:B-1----:R-:W-:Y:S01]  /*1d10*/  IMAD.SHL.U32 R2, R0.reuse, 0x80, RZ ;  /* 0x0000008000027824 */ /* 0x042fe200078e00ff */
[----:B------:R-:W-:Y:S01]  /*1d20*/  F2FP.F16.F32.PACK_AB R24, R25, R24 ;  /* 0x000000181918723e */ /* 0x000fe200000000ff */
[----:B------:R-:W-:Y:S01]  /*1d30*/  IMAD.SHL.U32 R3, R0, 0x40, RZ ;  /* 0x0000004000037824 */ /* 0x000fe200078e00ff */
[----:B------:R-:W-:Y:S02]  /*1d40*/  F2FP.F16.F32.PACK_AB R25, R27, R26 ;  /* 0x0000001a1b19723e */ /* 0x000fe400000000ff */
[----:B------:R-:W-:Y:S02]  /*1d50*/  ELECT P0, URZ, PT ;  /* 0x00000000003f782f */ /* 0x000fe40003800000 */
[----:B------:R-:W-:Y:S01]  /*1d60*/  LOP3.LUT R2, R2, 0x4780, RZ, 0xc0, !PT ;  /* 0x0000478002027812 */ /* 0x000fe200078ec0ff */
[----:B------:R-:W-:Y:S01]  /*1d70*/  ULOP3.LUT UR21, UR21, 0x3, URZ, 0xc0, !UPT ;  /* 0x0000000315157892 */ /* 0x000fe2000f8ec03f */
[----:B------:R-:W-:Y:S01]  /*1d80*/  F2FP.F16.F32.PACK_AB R56, R57, R56 ;  /* 0x000000383938723e */ /* 0x000fe200000000ff */
[----:B------:R-:W-:Y:S01]  /*1d90*/  UMOV UR10, UR11 ;  /* 0x0000000b000a7c82 */ /* 0x000fe20008000000 */
[----:B------:R-:W-:Y:S01]  /*1da0*/  LOP3.LUT R4, R2, 0x1800, R3, 0xf8, !PT ;  /* 0x0000180002047812 */ /* 0x000fe200078ef803 */
[----:B------:R-:W-:Y:S01]  /*1db0*/  IMAD.SHL.U32 R2, R0, 0x10, RZ ;  /* 0x0000001000027824 */ /* 0x000fe200078e00ff */
[----:B------:R-:W-:Y:S01]  /*1dc0*/  F2FP.F16.F32.PACK_AB R26, R29, R28 ;  /* 0x0000001c1d1a723e */ /* 0x000fe200000000ff */
[----:B------:R-:W-:Y:S01]  /*1dd0*/  ULEA UR9, UR21, UR15, 0x6 ;  /* 0x0000000f15097291 */ /* 0x000fe2000f8e303f */
[----:B------:R-:W-:Y:S01]  /*1de0*/  F2FP.F16.F32.PACK_AB R27, R31, R30 ;  /* 0x0000001e1f1b723e */ /* 0x000fe200000000ff */
[----:B------:R-:W-:Y:S01]  /*1df0*/  ULEA UR8, UR21, UR20, 0xd ;  /* 0x0000001415087291 */ /* 0x000fe2000f8e683f */
[----:B------:R-:W-:-:S02]  /*1e00*/  LOP3.LUT R3, R2, 0x70, RZ, 0xc0, !PT ;  /* 0x0000007002037812 */ /* 0x000fc400078ec0ff */
[----:B------:R-:W-:Y:S02]  /*1e10*/  F2FP.F16.F32.PACK_AB R32, R33, R32 ;  /* 0x000000202120723e */ /* 0x000fe400000000ff */
[----:B------:R-:W-:Y:S02]  /*1e20*/  LOP3.LUT R3, R3, 0x10, R0, 0x78, !PT ;  /* 0x0000001003037812 */ /* 0x000fe400078e7800 */
[----:B------:R-:W-:Y:S01]  /*1e30*/  F2FP.F16.F32.PACK_AB R57, R59, R58 ;  /* 0x0000003a3b39723e */ /* 0x000fe200000000ff */
[----:B------:R-:W1:Y:S02]  /*1e40*/  @!P2 SYNCS.CCTL.IV [UR20+0x28000] ;  /* 0x02800000ff00a9b1 */ /* 0x000e640008000014 */
[----:B-1----:R-:W-:Y:S01]  /*1e50*/  BAR.SYNC.DEFER_BLOCKING 0x0 ;  /* 0x0000000000007b1d */ /* 0x002fe20000010000 */
[----:B------:R-:W-:Y:S02]  /*1e60*/  LOP3.LUT R3, R4, R3, RZ, 0xfc, !PT ;  /* 0x0000000304037212 */ /* 0x000fe400078efcff */
[----:B------:R-:W-:-:S02]  /*1e70*/  F2FP.F16.F32.PACK_AB R33, R35, R34 ;  /* 0x000000222321723e */ /* 0x000fc400000000ff */
[C---:B------:R-:W-:Y:S01]  /*1e80*/  LOP3.LUT R2, R3.reuse, 0x20, RZ, 0x3c, !PT ;  /* 0x0000002003027812 */ /* 0x040fe200078e3cff */
[C---:B------:R-:W-:Y:S01]  /*1e90*/  VIADD R0, R3.reuse, UR20 ;  /* 0x0000001403007c36 */ /* 0x040fe20008000000 */
[----:B------:R-:W-:Y:S02]  /*1ea0*/  LOP3.LUT R4, R3, 0x40, RZ, 0x3c, !PT ;  /* 0x0000004003047812 */ /* 0x000fe400078e3cff */
[----:B------:R-:W-:Y:S01]  /*1eb0*/  F2FP.F16.F32.PACK_AB R58, R61, R60 ;  /* 0x0000003c3d3a723e */ /* 0x000fe200000000ff */
[----:B------:R-:W-:Y:S01]  /*1ec0*/  VIADD R2, R2, UR20 ;  /* 0x0000001402027c36 */ /* 0x000fe20008000000 */
[----:B------:R-:W-:Y:S01]  /*1ed0*/  F2FP.F16.F32.PACK_AB R59, R63, R62 ;  /* 0x0000003e3f3b723e */ /* 0x000fe200000000ff */
[----:B------:R-:W-:Y:S01]  /*1ee0*/  VIADD R4, R4, UR20 ;  /* 0x0000001404047c36 */ /* 0x000fe20008000000 */
[----:B------:R-:W-:Y:S02]  /*1ef0*/  F2FP.F16.F32.PACK_AB R64, R65, R64 ;  /* 0x000000404140723e */ /* 0x000fe400000000ff */
[----:B------:R-:W-:-:S02]  /*1f00*/  LOP3.LUT R3, R3, 0x60, RZ, 0x3c, !PT ;  /* 0x0000006003037812 */ /* 0x000fc400078e3cff */
[----:B------:R-:W-:Y:S02]  /*1f10*/  F2FP.F16.F32.PACK_AB R34, R37, R36 ;  /* 0x000000242522723e */ /* 0x000fe400000000ff */
[----:B------:R-:W-:Y:S01]  /*1f20*/  F2FP.F16.F32.PACK_AB R35, R39, R38 ;  /* 0x000000262723723e */ /* 0x000fe200000000ff */
[----:B------:R-:W-:Y:S01]  /*1f30*/  VIADD R3, R3, UR20 ;  /* 0x0000001403037c36 */ /* 0x000fe20008000000 */
[----:B------:R-:W-:Y:S02]  /*1f40*/  F2FP.F16.F32.PACK_AB R40, R41, R40 ;  /* 0x000000282928723e */ /* 0x000fe400000000ff */
[----:B------:R-:W-:Y:S01]  /*1f50*/  F2FP.F16.F32.PACK_AB R65, R67, R66 ;  /* 0x000000424341723e */ /* 0x000fe200000000ff */
[----:B------:R-:W1:Y:S02]  /*1f60*/  @!P2 SYNCS.CCTL.IV [UR20+0x28008] ;  /* 0x02800800ff00a9b1 */ /* 0x000e640008000014 */
[----:B-1----:R-:W-:Y:S01]  /*1f70*/  BAR.SYNC.DEFER_BLOCKING 0x0 ;  /* 0x0000000000007b1d */ /* 0x002fe20000010000 */
[----:B------:R-:W-:-:S02]  /*1f80*/  F2FP.F16.F32.PACK_AB R41, R43, R42 ;  /* 0x0000002a2b29723e */ /* 0x000fc400000000ff */
[----:B------:R-:W-:Y:S02]  /*1f90*/  F2FP.F16.F32.PACK_AB R66, R69, R68 ;  /* 0x000000444542723e */ /* 0x000fe400000000ff */
[----:B------:R-:W-:Y:S02]  /*1fa0*/  F2FP.F16.F32.PACK_AB R67, R71, R70 ;  /* 0x000000464743723e */ /* 0x000fe400000000ff */
[----:B------:R-:W-:Y:S02]  /*1fb0*/  F2FP.F16.F32.PACK_AB R72, R73, R72 ;  /* 0x000000484948723e */ /* 0x000fe400000000ff */
[----:B------:R-:W-:Y:S02]  /*1fc0*/  F2FP.F16.F32.PACK_AB R42, R45, R44 ;  /* 0x0000002c2d2a723e */ /* 0x000fe400000000ff */
[----:B------:R-:W-:Y:S02]  /*1fd0*/  F2FP.F16.F32.PACK_AB R43, R47, R46 ;  /* 0x0000002e2f2b723e */ /* 0x000fe400000000ff */
[----:B------:R-:W-:-:S02]  /*1fe0*/  F2FP.F16.F32.PACK_AB R48, R49, R48 ;  /* 0x000000303130723e */ /* 0x000fc400000000ff */
[----:B------:R-:W-:Y:S02]  /*1ff0*/  F2FP.F16.F32.PACK_AB R73, R75, R74 ;  /* 0x0000004a4b49723e */ /* 0x000fe400000000ff */
[----:B------:R-:W-:Y:S02]  /*2000*/  F2FP.F16.F32.PACK_AB R49, R51, R50 ;  /* 0x000000323331723e */ /* 0x000fe400000000ff */
[----:B------:R-:W-:Y:S02]  /*2010*/  F2FP.F16.F32.PACK_AB R74, R77, R76 ;  /* 0x0000004c4d4a723e */ /* 0x000fe400000000ff */
        /* <DEDUP_REMOVED lines=9> */
[----:B------:R-:W-:Y:S01]  /*20b0*/  ISETP.LT.U32.AND P0, PT, R6, 0x80, P0 ;  /* 0x000000800600780c */ /* 0x000fe20000701070 */
[----:B------:R-:W1:Y:S02]  /*20c0*/  @!P2 SYNCS.CCTL.IV [UR20+0x28018] ;  /* 0x02801800ff00a9b1 */ /* 0x000e640008000014 */
[----:B-1----:R-:W-:Y:S10]  /*20d0*/  STSM.16.M88.4 [R0], R24 ;  /* 0x0000001800007844 */ /* 0x002ff40000000200 */
[----:B------:R-:W-:Y:S01]  /*20e0*/  VOTEU.ANY UP0, P0 ;  /* 0x00000000003f7886 */ /* 0x000fe20000000100 */
[----:B------:R-:W-:Y:S01]  /*20f0*/  VOTEU.ANY UP1, P0 ;  /* 0x00000000003f7886 */ /* 0x000fe20000020100 */
[----:B------:R-:W-:Y:S03]  /*2100*/  STSM.16.M88.4 [R0+0x2000], R56 ;  /* 0x0020003800007844 */ /* 0x000fe60000000200 */
[----:B---3--:R-:W-:Y:S01]  /*2110*/  @UP0 UMOV UR6, UR26 ;  /* 0x0000001a00060c82 */ /* 0x008fe20008000000 */
[----:B------:R-:W-:Y:S01]  /*2120*/  @UP0 UMOV UR7, UR27 ;  /* 0x0000001b00070c82 */ /* 0x000fe20008000000 */
[----:B------:R-:W-:Y:S04]  /*2130*/  STSM.16.M88.4 [R2], R32 ;  /* 0x0000002002007844 */ /* 0x000fe80000000200 */
[----:B------:R-:W-:Y:S04]  /*2140*/  STSM.16.M88.4 [R2+0x2000], R64 ;  /* 0x0020004002007844 */ /* 0x000fe80000000200 */
[----:B------:R-:W-:Y:S04]  /*2150*/  STSM.16.M88.4 [R4], R40 ;  /* 0x0000002804007844 */ /* 0x000fe80000000200 */
[----:B------:R-:W-:Y:S04]  /*2160*/  STSM.16.M88.4 [R4+0x2000], R72 ;  /* 0x0020004804007844 */ /* 0x000fe80000000200 */
[----:B------:R-:W-:Y:S04]  /*2170*/  STSM.16.M88.4 [R3], R48 ;  /* 0x0000003003007844 */ /* 0x000fe80000000200 */
[----:B------:R-:W-:Y:S01]  /*2180*/  STSM.16.M88.4 [R3+0x2000], R80 ;  /* 0x0020005003007844 */ /* 0x000fe20000000200 */
[----:B------:R1:W-:Y:S06]  /*2190*/  MEMBAR.ALL.CTA ;  /* 0x0000000000007992 */ /* 0x0003ec0000008000 */
[----:B-1----:R-:W1:Y:S02]  /*21a0*/  FENCE.VIEW.ASYNC.S ;  /* 0x00000000000073c6 */ /* 0x002e640000000000 */
[----:B-1----:R-:W-:Y:S06]  /*21b0*/  BAR.SYNC.DEFER_BLOCKING 0x0 ;  /* 0x0000000000007b1d */ /* 0x002fec0000010000 */
[----:B------:R1:W-:Y:S01]  /*21c0*/  @UP1 UTMASTG.2D [UR8], [UR6] ;  /* 0x00000008060013b5 */ /* 0x0003e20008008000 */
[----:B------:R0:W-:Y:S01]  /*21d0*/  UTMACMDFLUSH ;  /* 0x00000000000079b7 */ /* 0x0001e20000000000 */
[----:B------:R-:W-:-:S04]  /*21e0*/  DEPBAR.LE SB0, 0x0 ;  /* 0x000080000000791a */ /* 0x000fc80000000000 */
[----:B------:R-:W-:Y:S06]  /*21f0*/  BAR.SYNC.DEFER_BLOCKING 0x0 ;  /* 0x0000000000007b1d */ /* 0x000fec0000010000 */
[----:B-1----:R-:W-:Y:S05]  /*2200*/  EXIT ;  /* 0x000000000000794d */ /* 0x002fea0003800000 */
.L_x_48:
[----:B------:R-:W1:Y:S02]  /*2210*/  SYNCS.PHASECHK.TRANS64.TRYWAIT P0, [UR18+0x28000], R2 ;  /* 0x02800002ff0075a7 */ /* 0x000e640008000152 */
[----:B-1----:R-:W-:Y:S05]  /*2220*/  @!P0 BRA `(.L_x_48) ;  /* 0xfffffffc00f88947 */ /* 0x002fea000383ffff */
[----:B------:R-:W-:Y:S05]  /*2230*/  BRA `(.L_x_50) ;  /* 0xfffffff800287947 */ /* 0x000fea000383ffff */
.L_x_51:
[----:B------:R-:W-:-:S00]  /*2240*/  BRA `(.L_x_51) ;  /* 0xfffffffc00fc7947 */ /* 0x000fc0000383ffff */
[----:B------:R-:W-:-:S00]  /*2250*/  NOP ;  /* 0x0000000000007918 */ /* 0x000fc00000000000 */
        /* <DEDUP_REMOVED lines=10> */
.L_x_52:


//--------------------- .nv.shared.gluon_wgmma    --------------------------
	.section	.nv.shared.gluon_wgmma,"aw",@nobits
	.sectionflags	@""
	.align	16
	.zero		1024


//--------------------- .nv.shared.reserved.0     --------------------------
	.section	.nv.shared.reserved.0,"aw",@nobits
	.weak		__nv_reservedSMEM_offset_0_alias
	.size		__nv_reservedSMEM_offset_0_alias, 0, 0
	.other		__nv_reservedSMEM_offset_0_alias,@"STO_CUDA_RESERVED_SHARED STV_DEFAULT"
__nv_reservedSMEM_offset_0_alias:
	.zero		0


//--------------------- .nv.constant0.gluon_wgmma --------------------------
	.section	.nv.constant0.gluon_wgmma,"a",@progbits
	.sectionflags	@""
	.align	4
.nv.constant0.gluon_wgmma:
	.zero		608


//--------------------- SYMBOLS --------------------------

	.type		.nv.reservedSmem.offset0,@object
	.size		.nv.reservedSmem.offset0,0x4
